//
// Generated by NVIDIA NVVM Compiler
//
// Compiler Build ID: CL-36424714
// Cuda compilation tools, release 13.0, V13.0.88
// Based on NVVM 20.0.0
//

.version 9.0
.target sm_100
.address_size 64

	// .globl	_Z16selection_of_knnPfPiiiiiS_S0_iiPVi

.visible .entry _Z16selection_of_knnPfPiiiiiS_S0_iiPVi(
	.param .u64 .ptr .align 1 _Z16selection_of_knnPfPiiiiiS_S0_iiPVi_param_0,
	.param .u64 .ptr .align 1 _Z16selection_of_knnPfPiiiiiS_S0_iiPVi_param_1,
	.param .u32 _Z16selection_of_knnPfPiiiiiS_S0_iiPVi_param_2,
	.param .u32 _Z16selection_of_knnPfPiiiiiS_S0_iiPVi_param_3,
	.param .u32 _Z16selection_of_knnPfPiiiiiS_S0_iiPVi_param_4,
	.param .u32 _Z16selection_of_knnPfPiiiiiS_S0_iiPVi_param_5,
	.param .u64 .ptr .align 1 _Z16selection_of_knnPfPiiiiiS_S0_iiPVi_param_6,
	.param .u64 .ptr .align 1 _Z16selection_of_knnPfPiiiiiS_S0_iiPVi_param_7,
	.param .u32 _Z16selection_of_knnPfPiiiiiS_S0_iiPVi_param_8,
	.param .u32 _Z16selection_of_knnPfPiiiiiS_S0_iiPVi_param_9,
	.param .u64 .ptr .align 1 _Z16selection_of_knnPfPiiiiiS_S0_iiPVi_param_10
)
{
	.reg .pred 	%p<57>;
	.reg .b32 	%r<150>;
	.reg .b32 	%f<72>;
	.reg .b64 	%rd<125>;

	ld.param.u64 	%rd21, [_Z16selection_of_knnPfPiiiiiS_S0_iiPVi_param_0];
	ld.param.u32 	%r76, [_Z16selection_of_knnPfPiiiiiS_S0_iiPVi_param_2];
	ld.param.u32 	%r77, [_Z16selection_of_knnPfPiiiiiS_S0_iiPVi_param_3];
	ld.param.u32 	%r81, [_Z16selection_of_knnPfPiiiiiS_S0_iiPVi_param_4];
	ld.param.u64 	%rd22, [_Z16selection_of_knnPfPiiiiiS_S0_iiPVi_param_6];
	ld.param.u32 	%r79, [_Z16selection_of_knnPfPiiiiiS_S0_iiPVi_param_8];
	cvta.to.global.u64 	%rd1, %rd21;
	cvta.to.global.u64 	%rd2, %rd22;
	mov.u32 	%r82, %tid.x;
	mov.u32 	%r83, %ctaid.x;
	mov.u32 	%r84, %ntid.x;
	mad.lo.s32 	%r1, %r83, %r84, %r82;
	setp.ge.s32 	%p3, %r1, %r81;
	@%p3 bra 	$L__BB0_74;
	setp.lt.s32 	%p4, %r77, 1;
	@%p4 bra 	$L__BB0_14;
	and.b32  	%r2, %r77, 15;
	setp.lt.u32 	%p5, %r77, 16;
	mov.b32 	%r123, 0;
	@%p5 bra 	$L__BB0_5;
	and.b32  	%r123, %r77, 2147483632;
	mov.b32 	%r128, 0;
	mul.wide.s32 	%rd27, %r76, 4;
	mul.wide.s32 	%rd29, %r79, 4;
$L__BB0_4:
	.pragma "nounroll";
	mad.lo.s32 	%r87, %r128, %r76, %r1;
	mul.wide.s32 	%rd23, %r87, 4;
	add.s64 	%rd24, %rd1, %rd23;
	ld.global.f32 	%f29, [%rd24];
	mad.lo.s32 	%r88, %r128, %r79, %r1;
	mul.wide.s32 	%rd25, %r88, 4;
	add.s64 	%rd26, %rd2, %rd25;
	st.global.f32 	[%rd26], %f29;
	add.s64 	%rd28, %rd24, %rd27;
	ld.global.f32 	%f30, [%rd28];
	add.s64 	%rd30, %rd26, %rd29;
	st.global.f32 	[%rd30], %f30;
	add.s64 	%rd31, %rd28, %rd27;
	ld.global.f32 	%f31, [%rd31];
	add.s64 	%rd32, %rd30, %rd29;
	st.global.f32 	[%rd32], %f31;
	add.s64 	%rd33, %rd31, %rd27;
	ld.global.f32 	%f32, [%rd33];
	add.s64 	%rd34, %rd32, %rd29;
	st.global.f32 	[%rd34], %f32;
	add.s64 	%rd35, %rd33, %rd27;
	ld.global.f32 	%f33, [%rd35];
	add.s64 	%rd36, %rd34, %rd29;
	st.global.f32 	[%rd36], %f33;
	add.s64 	%rd37, %rd35, %rd27;
	ld.global.f32 	%f34, [%rd37];
	add.s64 	%rd38, %rd36, %rd29;
	st.global.f32 	[%rd38], %f34;
	add.s64 	%rd39, %rd37, %rd27;
	ld.global.f32 	%f35, [%rd39];
	add.s64 	%rd40, %rd38, %rd29;
	st.global.f32 	[%rd40], %f35;
	add.s64 	%rd41, %rd39, %rd27;
	ld.global.f32 	%f36, [%rd41];
	add.s64 	%rd42, %rd40, %rd29;
	st.global.f32 	[%rd42], %f36;
	add.s64 	%rd43, %rd41, %rd27;
	ld.global.f32 	%f37, [%rd43];
	add.s64 	%rd44, %rd42, %rd29;
	st.global.f32 	[%rd44], %f37;
	add.s64 	%rd45, %rd43, %rd27;
	ld.global.f32 	%f38, [%rd45];
	add.s64 	%rd46, %rd44, %rd29;
	st.global.f32 	[%rd46], %f38;
	add.s64 	%rd47, %rd45, %rd27;
	ld.global.f32 	%f39, [%rd47];
	add.s64 	%rd48, %rd46, %rd29;
	st.global.f32 	[%rd48], %f39;
	add.s64 	%rd49, %rd47, %rd27;
	ld.global.f32 	%f40, [%rd49];
	add.s64 	%rd50, %rd48, %rd29;
	st.global.f32 	[%rd50], %f40;
	add.s64 	%rd51, %rd49, %rd27;
	ld.global.f32 	%f41, [%rd51];
	add.s64 	%rd52, %rd50, %rd29;
	st.global.f32 	[%rd52], %f41;
	add.s64 	%rd53, %rd51, %rd27;
	ld.global.f32 	%f42, [%rd53];
	add.s64 	%rd54, %rd52, %rd29;
	st.global.f32 	[%rd54], %f42;
	add.s64 	%rd55, %rd53, %rd27;
	ld.global.f32 	%f43, [%rd55];
	add.s64 	%rd56, %rd54, %rd29;
	st.global.f32 	[%rd56], %f43;
	add.s64 	%rd57, %rd55, %rd27;
	ld.global.f32 	%f44, [%rd57];
	add.s64 	%rd58, %rd56, %rd29;
	st.global.f32 	[%rd58], %f44;
	add.s32 	%r128, %r128, 16;
	setp.eq.s32 	%p6, %r128, %r123;
	@%p6 bra 	$L__BB0_5;
	bra.uni 	$L__BB0_4;
$L__BB0_5:
	setp.eq.s32 	%p7, %r2, 0;
	@%p7 bra 	$L__BB0_14;
	and.b32  	%r5, %r77, 7;
	setp.lt.u32 	%p8, %r2, 8;
	@%p8 bra 	$L__BB0_8;
	mad.lo.s32 	%r89, %r123, %r76, %r1;
	mul.wide.s32 	%rd59, %r89, 4;
	add.s64 	%rd60, %rd1, %rd59;
	ld.global.f32 	%f45, [%rd60];
	mad.lo.s32 	%r90, %r123, %r79, %r1;
	mul.wide.s32 	%rd61, %r90, 4;
	add.s64 	%rd62, %rd2, %rd61;
	st.global.f32 	[%rd62], %f45;
	mul.wide.s32 	%rd63, %r76, 4;
	add.s64 	%rd64, %rd60, %rd63;
	ld.global.f32 	%f46, [%rd64];
	mul.wide.s32 	%rd65, %r79, 4;
	add.s64 	%rd66, %rd62, %rd65;
	st.global.f32 	[%rd66], %f46;
	add.s64 	%rd67, %rd64, %rd63;
	ld.global.f32 	%f47, [%rd67];
	add.s64 	%rd68, %rd66, %rd65;
	st.global.f32 	[%rd68], %f47;
	add.s64 	%rd69, %rd67, %rd63;
	ld.global.f32 	%f48, [%rd69];
	add.s64 	%rd70, %rd68, %rd65;
	st.global.f32 	[%rd70], %f48;
	add.s64 	%rd71, %rd69, %rd63;
	ld.global.f32 	%f49, [%rd71];
	add.s64 	%rd72, %rd70, %rd65;
	st.global.f32 	[%rd72], %f49;
	add.s64 	%rd73, %rd71, %rd63;
	ld.global.f32 	%f50, [%rd73];
	add.s64 	%rd74, %rd72, %rd65;
	st.global.f32 	[%rd74], %f50;
	add.s64 	%rd75, %rd73, %rd63;
	ld.global.f32 	%f51, [%rd75];
	add.s64 	%rd76, %rd74, %rd65;
	st.global.f32 	[%rd76], %f51;
	add.s64 	%rd77, %rd75, %rd63;
	ld.global.f32 	%f52, [%rd77];
	add.s64 	%rd78, %rd76, %rd65;
	st.global.f32 	[%rd78], %f52;
	add.s32 	%r123, %r123, 8;
$L__BB0_8:
	setp.eq.s32 	%p9, %r5, 0;
	@%p9 bra 	$L__BB0_14;
	and.b32  	%r8, %r77, 3;
	setp.lt.u32 	%p10, %r5, 4;
	@%p10 bra 	$L__BB0_11;
	mad.lo.s32 	%r91, %r123, %r76, %r1;
	mul.wide.s32 	%rd79, %r91, 4;
	add.s64 	%rd80, %rd1, %rd79;
	ld.global.f32 	%f53, [%rd80];
	mad.lo.s32 	%r92, %r123, %r79, %r1;
	mul.wide.s32 	%rd81, %r92, 4;
	add.s64 	%rd82, %rd2, %rd81;
	st.global.f32 	[%rd82], %f53;
	mul.wide.s32 	%rd83, %r76, 4;
	add.s64 	%rd84, %rd80, %rd83;
	ld.global.f32 	%f54, [%rd84];
	mul.wide.s32 	%rd85, %r79, 4;
	add.s64 	%rd86, %rd82, %rd85;
	st.global.f32 	[%rd86], %f54;
	add.s64 	%rd87, %rd84, %rd83;
	ld.global.f32 	%f55, [%rd87];
	add.s64 	%rd88, %rd86, %rd85;
	st.global.f32 	[%rd88], %f55;
	add.s64 	%rd89, %rd87, %rd83;
	ld.global.f32 	%f56, [%rd89];
	add.s64 	%rd90, %rd88, %rd85;
	st.global.f32 	[%rd90], %f56;
	add.s32 	%r123, %r123, 4;
$L__BB0_11:
	setp.eq.s32 	%p11, %r8, 0;
	@%p11 bra 	$L__BB0_14;
	mov.b32 	%r127, 0;
$L__BB0_13:
	.pragma "nounroll";
	mad.lo.s32 	%r94, %r123, %r76, %r1;
	mul.wide.s32 	%rd91, %r94, 4;
	add.s64 	%rd92, %rd1, %rd91;
	ld.global.f32 	%f57, [%rd92];
	mad.lo.s32 	%r95, %r123, %r79, %r1;
	mul.wide.s32 	%rd93, %r95, 4;
	add.s64 	%rd94, %rd2, %rd93;
	st.global.f32 	[%rd94], %f57;
	add.s32 	%r123, %r123, 1;
	add.s32 	%r127, %r127, 1;
	setp.ne.s32 	%p12, %r127, %r8;
	@%p12 bra 	$L__BB0_13;
$L__BB0_14:
	mul.lo.s32 	%r15, %r79, %r77;
	add.s32 	%r16, %r15, %r1;
	setp.lt.s32 	%p13, %r15, 1;
	mov.u32 	%r129, %r1;
	@%p13 bra 	$L__BB0_21;
$L__BB0_15:
	setp.le.s32 	%p14, %r129, %r1;
	@%p14 bra 	$L__BB0_20;
	mul.wide.s32 	%rd95, %r129, 4;
	add.s64 	%rd96, %rd2, %rd95;
	ld.global.f32 	%f64, [%rd96];
	mov.u32 	%r130, %r129;
$L__BB0_17:
	mul.wide.s32 	%rd97, %r130, 4;
	add.s64 	%rd3, %rd2, %rd97;
	sub.s32 	%r130, %r130, %r79;
	mul.wide.s32 	%rd98, %r130, 4;
	add.s64 	%rd4, %rd2, %rd98;
	ld.global.f32 	%f65, [%rd4];
	setp.leu.f32 	%p15, %f64, %f65;
	@%p15 bra 	$L__BB0_19;
	ld.global.f32 	%f4, [%rd3];
	st.global.f32 	[%rd3], %f65;
	st.global.f32 	[%rd4], %f4;
	mov.f32 	%f65, %f4;
$L__BB0_19:
	setp.gt.s32 	%p16, %r130, %r1;
	mov.f32 	%f64, %f65;
	@%p16 bra 	$L__BB0_17;
$L__BB0_20:
	add.s32 	%r129, %r129, %r79;
	setp.lt.s32 	%p17, %r129, %r16;
	@%p17 bra 	$L__BB0_15;
$L__BB0_21:
	ld.param.u32 	%r117, [_Z16selection_of_knnPfPiiiiiS_S0_iiPVi_param_5];
	mul.lo.s32 	%r96, %r77, %r76;
	add.s32 	%r131, %r96, %r1;
	mul.lo.s32 	%r97, %r117, %r76;
	setp.ge.s32 	%p18, %r96, %r97;
	@%p18 bra 	$L__BB0_74;
	ld.param.u32 	%r120, [_Z16selection_of_knnPfPiiiiiS_S0_iiPVi_param_9];
	mul.wide.s32 	%rd99, %r1, 4;
	add.s64 	%rd5, %rd2, %rd99;
	ld.global.f32 	%f69, [%rd5];
	mul.lo.s32 	%r98, %r120, %r79;
	add.s32 	%r24, %r98, %r1;
	setp.gt.s32 	%p19, %r98, 0;
	mul.wide.s32 	%rd100, %r98, 4;
	add.s64 	%rd6, %rd5, %rd100;
	@%p19 bra 	$L__BB0_23;
	bra.uni 	$L__BB0_52;
$L__BB0_23:
	ld.param.u64 	%rd122, [_Z16selection_of_knnPfPiiiiiS_S0_iiPVi_param_0];
	cvta.to.global.u64 	%rd109, %rd122;
	mul.wide.s32 	%rd110, %r131, 4;
	add.s64 	%rd111, %rd109, %rd110;
	ld.global.f32 	%f8, [%rd111];
	setp.geu.f32 	%p37, %f8, %f69;
	@%p37 bra 	$L__BB0_42;
	st.global.f32 	[%rd5], %f8;
	mov.u32 	%r132, %r1;
$L__BB0_25:
	setp.le.s32 	%p38, %r132, %r1;
	@%p38 bra 	$L__BB0_30;
	mul.wide.s32 	%rd112, %r132, 4;
	add.s64 	%rd113, %rd2, %rd112;
	ld.global.f32 	%f67, [%rd113];
	sub.s32 	%r133, %r132, %r79;
	mov.u32 	%r134, %r132;
$L__BB0_27:
	mul.wide.s32 	%rd114, %r134, 4;
	add.s64 	%rd7, %rd2, %rd114;
	sub.s32 	%r134, %r134, %r79;
	mul.wide.s32 	%rd115, %r133, 4;
	add.s64 	%rd8, %rd2, %rd115;
	ld.global.f32 	%f68, [%rd8];
	setp.leu.f32 	%p39, %f67, %f68;
	@%p39 bra 	$L__BB0_29;
	ld.global.f32 	%f12, [%rd7];
	st.global.f32 	[%rd7], %f68;
	st.global.f32 	[%rd8], %f12;
	mov.f32 	%f68, %f12;
$L__BB0_29:
	sub.s32 	%r133, %r133, %r79;
	setp.gt.s32 	%p40, %r134, %r1;
	mov.f32 	%f67, %f68;
	@%p40 bra 	$L__BB0_27;
$L__BB0_30:
	add.s32 	%r132, %r132, %r79;
	setp.lt.s32 	%p41, %r132, %r24;
	@%p41 bra 	$L__BB0_25;
	ld.global.f32 	%f69, [%rd5];
	ld.global.f32 	%f61, [%rd6];
	setp.geu.f32 	%p42, %f69, %f61;
	@%p42 bra 	$L__BB0_42;
	ld.param.u32 	%r136, [_Z16selection_of_knnPfPiiiiiS_S0_iiPVi_param_9];
	mov.u64 	%rd9, %rd6;
	mov.u32 	%r135, %r24;
	bra.uni 	$L__BB0_50;
$L__BB0_33:
	mul.wide.s32 	%rd116, %r137, 4;
	add.s64 	%rd10, %rd2, %rd116;
	ld.global.f32 	%f14, [%rd10];
	sub.s32 	%r109, %r137, %r138;
	mul.wide.s32 	%rd117, %r109, 4;
	add.s64 	%rd11, %rd2, %rd117;
	ld.global.f32 	%f15, [%rd11];
	setp.leu.f32 	%p44, %f14, %f15;
	@%p44 bra 	$L__BB0_35;
	st.global.f32 	[%rd10], %f15;
	st.global.f32 	[%rd11], %f14;
	shl.b32 	%r110, %r79, 1;
	add.s32 	%r138, %r138, %r110;
	add.s32 	%r137, %r137, %r79;
	setp.lt.s32 	%p45, %r137, %r108;
	@%p45 bra 	$L__BB0_33;
$L__BB0_35:
	setp.gt.s32 	%p46, %r139, 1;
	@%p46 bra 	$L__BB0_36;
	bra.uni 	$L__BB0_40;
$L__BB0_36:
	setp.lt.s32 	%p47, %r15, 1;
	@%p47 bra 	$L__BB0_40;
	setp.gt.s32 	%p1, %r108, 0;
$L__BB0_38:
	mov.u32 	%r42, %r139;
	shr.u32 	%r139, %r42, 1;
	@%p1 bra 	$L__BB0_43;
$L__BB0_39:
	setp.gt.u32 	%p54, %r42, 3;
	@%p54 bra 	$L__BB0_38;
$L__BB0_40:
	ld.global.f32 	%f62, [%rd9];
	mul.wide.s32 	%rd120, %r36, 4;
	add.s64 	%rd9, %rd5, %rd120;
	ld.global.f32 	%f63, [%rd9];
	setp.lt.f32 	%p55, %f62, %f63;
	@%p55 bra 	$L__BB0_50;
	ld.global.f32 	%f69, [%rd5];
$L__BB0_42:
	ld.param.u32 	%r119, [_Z16selection_of_knnPfPiiiiiS_S0_iiPVi_param_5];
	add.s32 	%r131, %r131, %r76;
	mad.lo.s32 	%r116, %r119, %r76, %r1;
	setp.lt.s32 	%p56, %r131, %r116;
	@%p56 bra 	$L__BB0_23;
	bra.uni 	$L__BB0_74;
$L__BB0_43:
	mul.lo.s32 	%r46, %r139, %r79;
	setp.lt.s32 	%p48, %r46, 1;
	@%p48 bra 	$L__BB0_39;
	add.s32 	%r112, %r46, %r1;
	min.s32 	%r47, %r16, %r112;
	mov.b32 	%r140, 0;
$L__BB0_45:
	mov.u32 	%r141, %r1;
$L__BB0_46:
	add.s32 	%r113, %r141, %r140;
	mul.wide.s32 	%rd118, %r113, 4;
	add.s64 	%rd13, %rd2, %rd118;
	ld.global.f32 	%f19, [%rd13];
	add.s32 	%r114, %r113, %r46;
	mul.wide.u32 	%rd119, %r46, 4;
	add.s64 	%rd14, %rd13, %rd119;
	ld.global.f32 	%f20, [%rd14];
	setp.geu.f32 	%p49, %f19, %f20;
	setp.ge.s32 	%p50, %r114, %r16;
	or.pred  	%p51, %p50, %p49;
	@%p51 bra 	$L__BB0_48;
	st.global.f32 	[%rd13], %f20;
	st.global.f32 	[%rd14], %f19;
$L__BB0_48:
	add.s32 	%r141, %r141, %r79;
	setp.lt.s32 	%p52, %r141, %r47;
	@%p52 bra 	$L__BB0_46;
	shl.b32 	%r115, %r46, 1;
	add.s32 	%r140, %r140, %r115;
	setp.lt.s32 	%p53, %r140, %r108;
	@%p53 bra 	$L__BB0_45;
	bra.uni 	$L__BB0_39;
$L__BB0_50:
	mov.u32 	%r139, %r136;
	mov.u32 	%r137, %r135;
	shl.b32 	%r136, %r139, 1;
	mul.lo.s32 	%r36, %r136, %r79;
	add.s32 	%r135, %r36, %r1;
	min.s32 	%r108, %r16, %r135;
	setp.gt.s32 	%p43, %r108, %r137;
	@%p43 bra 	$L__BB0_51;
	bra.uni 	$L__BB0_35;
$L__BB0_51:
	mov.u32 	%r138, %r79;
	bra.uni 	$L__BB0_33;
$L__BB0_52:
	ld.param.u64 	%rd121, [_Z16selection_of_knnPfPiiiiiS_S0_iiPVi_param_0];
	cvta.to.global.u64 	%rd101, %rd121;
	mul.wide.s32 	%rd102, %r131, 4;
	add.s64 	%rd103, %rd101, %rd102;
	ld.global.f32 	%f22, [%rd103];
	setp.geu.f32 	%p20, %f22, %f69;
	@%p20 bra 	$L__BB0_73;
	st.global.f32 	[%rd5], %f22;
	ld.global.f32 	%f58, [%rd6];
	setp.geu.f32 	%p21, %f22, %f58;
	mov.f32 	%f69, %f22;
	@%p21 bra 	$L__BB0_73;
	ld.param.u32 	%r144, [_Z16selection_of_knnPfPiiiiiS_S0_iiPVi_param_9];
	mov.u64 	%rd124, %rd6;
	mov.u32 	%r143, %r24;
$L__BB0_55:
	mov.u32 	%r147, %r144;
	mov.u32 	%r145, %r143;
	shl.b32 	%r144, %r147, 1;
	mul.lo.s32 	%r58, %r144, %r79;
	add.s32 	%r143, %r58, %r1;
	min.s32 	%r99, %r16, %r143;
	setp.le.s32 	%p22, %r99, %r145;
	@%p22 bra 	$L__BB0_59;
	mov.u32 	%r146, %r79;
$L__BB0_57:
	mul.wide.s32 	%rd104, %r145, 4;
	add.s64 	%rd16, %rd2, %rd104;
	ld.global.f32 	%f23, [%rd16];
	sub.s32 	%r100, %r145, %r146;
	mul.wide.s32 	%rd105, %r100, 4;
	add.s64 	%rd17, %rd2, %rd105;
	ld.global.f32 	%f24, [%rd17];
	setp.leu.f32 	%p23, %f23, %f24;
	@%p23 bra 	$L__BB0_59;
	st.global.f32 	[%rd16], %f24;
	st.global.f32 	[%rd17], %f23;
	shl.b32 	%r101, %r79, 1;
	add.s32 	%r146, %r146, %r101;
	add.s32 	%r145, %r145, %r79;
	setp.lt.s32 	%p24, %r145, %r99;
	@%p24 bra 	$L__BB0_57;
$L__BB0_59:
	setp.lt.s32 	%p25, %r147, 2;
	@%p25 bra 	$L__BB0_71;
	setp.lt.s32 	%p26, %r15, 1;
	@%p26 bra 	$L__BB0_71;
	setp.gt.s32 	%p2, %r99, 0;
	bra.uni 	$L__BB0_63;
$L__BB0_62:
	setp.lt.u32 	%p34, %r67, 4;
	@%p34 bra 	$L__BB0_71;
$L__BB0_63:
	mov.u32 	%r67, %r147;
	shr.u32 	%r147, %r67, 1;
	not.pred 	%p27, %p2;
	@%p27 bra 	$L__BB0_62;
	mul.lo.s32 	%r69, %r147, %r79;
	setp.lt.s32 	%p28, %r69, 1;
	@%p28 bra 	$L__BB0_62;
	add.s32 	%r103, %r69, %r1;
	min.s32 	%r70, %r16, %r103;
	mov.b32 	%r148, 0;
$L__BB0_66:
	mov.u32 	%r149, %r1;
$L__BB0_67:
	add.s32 	%r104, %r149, %r148;
	mul.wide.s32 	%rd106, %r104, 4;
	add.s64 	%rd18, %rd2, %rd106;
	ld.global.f32 	%f25, [%rd18];
	add.s32 	%r105, %r104, %r69;
	mul.wide.u32 	%rd107, %r69, 4;
	add.s64 	%rd19, %rd18, %rd107;
	ld.global.f32 	%f26, [%rd19];
	setp.geu.f32 	%p29, %f25, %f26;
	setp.ge.s32 	%p30, %r105, %r16;
	or.pred  	%p31, %p30, %p29;
	@%p31 bra 	$L__BB0_69;
	st.global.f32 	[%rd18], %f26;
	st.global.f32 	[%rd19], %f25;
$L__BB0_69:
	add.s32 	%r149, %r149, %r79;
	setp.lt.s32 	%p32, %r149, %r70;
	@%p32 bra 	$L__BB0_67;
	shl.b32 	%r106, %r69, 1;
	add.s32 	%r148, %r148, %r106;
	setp.lt.s32 	%p33, %r148, %r99;
	@%p33 bra 	$L__BB0_66;
	bra.uni 	$L__BB0_62;
$L__BB0_71:
	ld.global.f32 	%f59, [%rd124];
	mul.wide.s32 	%rd108, %r58, 4;
	add.s64 	%rd124, %rd5, %rd108;
	ld.global.f32 	%f60, [%rd124];
	setp.lt.f32 	%p35, %f59, %f60;
	@%p35 bra 	$L__BB0_55;
	ld.global.f32 	%f69, [%rd5];
$L__BB0_73:
	ld.param.u32 	%r118, [_Z16selection_of_knnPfPiiiiiS_S0_iiPVi_param_5];
	add.s32 	%r131, %r131, %r76;
	mad.lo.s32 	%r107, %r118, %r76, %r1;
	setp.lt.s32 	%p36, %r131, %r107;
	@%p36 bra 	$L__BB0_52;
$L__BB0_74:
	ret;

}


// ===== COMPILED SASS (sm_100) =====

	.target	sm_100

	.elftype	@"ET_EXEC"


//--------------------- .note.nv.tkinfo           --------------------------
	.section	.note.nv.tkinfo,"",@"SHT_NOTE"
	.sectionflags	@"SHF_NOTE_NV_TKINFO"
	.tkinfo
        /*0018*/ 	.word	0x00000002
        /*0030*/ 	.string	""
        /*0030*/ 	.string	"ptxas"
        /*0030*/ 	.string	"Cuda compilation tools, release 13.0, V13.0.88"
        /*0030*/ 	.string	"Build cuda_13.0.r13.0/compiler.36424714_0"
        /*0030*/ 	.string	"-arch sm_100 -m 64 "



//--------------------- .note.nv.cuinfo           --------------------------
	.section	.note.nv.cuinfo,"",@"SHT_NOTE"
	.sectionflags	@"SHF_NOTE_NV_CUINFO"
        /*0018*/ 	.short	0x0002
        /*001a*/ 	.short	0x0064
        /*001c*/ 	.short	0x0082
	.zero		2


//--------------------- .nv.info                  --------------------------
	.section	.nv.info,"",@"SHT_CUDA_INFO"
	.align	4


	//----- nvinfo : EIATTR_REGCOUNT
	.align		4
        /*0000*/ 	.byte	0x04, 0x2f
        /*0002*/ 	.short	(.L_1 - .L_0)
	.align		4
.L_0:
        /*0004*/ 	.word	index@(_Z16selection_of_knnPfPiiiiiS_S0_iiPVi)
        /*0008*/ 	.word	0x0000001f


	//----- nvinfo : EIATTR_FRAME_SIZE
	.align		4
.L_1:
        /*000c*/ 	.byte	0x04, 0x11
        /*000e*/ 	.short	(.L_3 - .L_2)
	.align		4
.L_2:
        /*0010*/ 	.word	index@(_Z16selection_of_knnPfPiiiiiS_S0_iiPVi)
        /*0014*/ 	.word	0x00000000


	//----- nvinfo : EIATTR_MIN_STACK_SIZE
	.align		4
.L_3:
        /*0018*/ 	.byte	0x04, 0x12
        /*001a*/ 	.short	(.L_5 - .L_4)
	.align		4
.L_4:
        /*001c*/ 	.word	index@(_Z16selection_of_knnPfPiiiiiS_S0_iiPVi)
        /*0020*/ 	.word	0x00000000
.L_5:


//--------------------- .nv.compat                --------------------------
	.section	.nv.compat,"",@"SHT_CUDA_COMPAT_INFO"
	.align	4
        /*0000*/ 	.byte	0x02, 0x09, 0x00, 0x00, 0x02, 0x02, 0x01, 0x00, 0x02, 0x05, 0x05, 0x00, 0x03, 0x07, 0x01, 0x01
        /*0010*/ 	.byte	0x02, 0x03, 0x00, 0x00, 0x02, 0x06, 0x01, 0x00, 0x04, 0x0b, 0x08, 0x00, 0x09, 0x00, 0x00, 0x00
        /*0020*/ 	.byte	0x00, 0x00, 0x00, 0x00


//--------------------- .nv.info._Z16selection_of_knnPfPiiiiiS_S0_iiPVi --------------------------
	.section	.nv.info._Z16selection_of_knnPfPiiiiiS_S0_iiPVi,"",@"SHT_CUDA_INFO"
	.sectionflags	@""
	.align	4


	//----- nvinfo : EIATTR_CUDA_API_VERSION
	.align		4
        /*0000*/ 	.byte	0x04, 0x37
        /*0002*/ 	.short	(.L_7 - .L_6)
.L_6:
        /*0004*/ 	.word	0x00000082


	//----- nvinfo : EIATTR_KPARAM_INFO
	.align		4
.L_7:
        /*0008*/ 	.byte	0x04, 0x17
        /*000a*/ 	.short	(.L_9 - .L_8)
.L_8:
        /*000c*/ 	.word	0x00000000
        /*0010*/ 	.short	0x000a
        /*0012*/ 	.short	0x0038
        /*0014*/ 	.byte	0x00, 0xf5, 0x21, 0x00


	//----- nvinfo : EIATTR_KPARAM_INFO
	.align		4
.L_9:
        /*0018*/ 	.byte	0x04, 0x17
        /*001a*/ 	.short	(.L_11 - .L_10)
.L_10:
        /*001c*/ 	.word	0x00000000
        /*0020*/ 	.short	0x0009
        /*0022*/ 	.short	0x0034
        /*0024*/ 	.byte	0x00, 0xf0, 0x11, 0x00


	//----- nvinfo : EIATTR_KPARAM_INFO
	.align		4
.L_11:
        /*0028*/ 	.byte	0x04, 0x17
        /*002a*/ 	.short	(.L_13 - .L_12)
.L_12:
        /*002c*/ 	.word	0x00000000
        /*0030*/ 	.short	0x0008
        /*0032*/ 	.short	0x0030
        /*0034*/ 	.byte	0x00, 0xf0, 0x11, 0x00


	//----- nvinfo : EIATTR_KPARAM_INFO
	.align		4
.L_13:
        /*0038*/ 	.byte	0x04, 0x17
        /*003a*/ 	.short	(.L_15 - .L_14)
.L_14:
        /*003c*/ 	.word	0x00000000
        /*0040*/ 	.short	0x0007
        /*0042*/ 	.short	0x0028
        /*0044*/ 	.byte	0x00, 0xf5, 0x21, 0x00


	//----- nvinfo : EIATTR_KPARAM_INFO
	.align		4
.L_15:
        /*0048*/ 	.byte	0x04, 0x17
        /*004a*/ 	.short	(.L_17 - .L_16)
.L_16:
        /*004c*/ 	.word	0x00000000
        /*0050*/ 	.short	0x0006
        /*0052*/ 	.short	0x0020
        /*0054*/ 	.byte	0x00, 0xf5, 0x21, 0x00


	//----- nvinfo : EIATTR_KPARAM_INFO
	.align		4
.L_17:
        /*0058*/ 	.byte	0x04, 0x17
        /*005a*/ 	.short	(.L_19 - .L_18)
.L_18:
        /*005c*/ 	.word	0x00000000
        /*0060*/ 	.short	0x0005
        /*0062*/ 	.short	0x001c
        /*0064*/ 	.byte	0x00, 0xf0, 0x11, 0x00


	//----- nvinfo : EIATTR_KPARAM_INFO
	.align		4
.L_19:
        /*0068*/ 	.byte	0x04, 0x17
        /*006a*/ 	.short	(.L_21 - .L_20)
.L_20:
        /*006c*/ 	.word	0x00000000
        /*0070*/ 	.short	0x0004
        /*0072*/ 	.short	0x0018
        /*0074*/ 	.byte	0x00, 0xf0, 0x11, 0x00


	//----- nvinfo : EIATTR_KPARAM_INFO
	.align		4
.L_21:
        /*0078*/ 	.byte	0x04, 0x17
        /*007a*/ 	.short	(.L_23 - .L_22)
.L_22:
        /*007c*/ 	.word	0x00000000
        /*0080*/ 	.short	0x0003
        /*0082*/ 	.short	0x0014
        /*0084*/ 	.byte	0x00, 0xf0, 0x11, 0x00


	//----- nvinfo : EIATTR_KPARAM_INFO
	.align		4
.L_23:
        /*0088*/ 	.byte	0x04, 0x17
        /*008a*/ 	.short	(.L_25 - .L_24)
.L_24:
        /*008c*/ 	.word	0x00000000
        /*0090*/ 	.short	0x0002
        /*0092*/ 	.short	0x0010
        /*0094*/ 	.byte	0x00, 0xf0, 0x11, 0x00


	//----- nvinfo : EIATTR_KPARAM_INFO
	.align		4
.L_25:
        /*0098*/ 	.byte	0x04, 0x17
        /*009a*/ 	.short	(.L_27 - .L_26)
.L_26:
        /*009c*/ 	.word	0x00000000
        /*00a0*/ 	.short	0x0001
        /*00a2*/ 	.short	0x0008
        /*00a4*/ 	.byte	0x00, 0xf5, 0x21, 0x00


	//----- nvinfo : EIATTR_KPARAM_INFO
	.align		4
.L_27:
        /*00a8*/ 	.byte	0x04, 0x17
        /*00aa*/ 	.short	(.L_29 - .L_28)
.L_28:
        /*00ac*/ 	.word	0x00000000
        /*00b0*/ 	.short	0x0000
        /*00b2*/ 	.short	0x0000
        /*00b4*/ 	.byte	0x00, 0xf5, 0x21, 0x00


	//----- nvinfo : EIATTR_SPARSE_MMA_MASK
	.align		4
.L_29:
        /*00b8*/ 	.byte	0x03, 0x50
        /*00ba*/ 	.short	0x0000


	//----- nvinfo : EIATTR_MAXREG_COUNT
	.align		4
        /*00bc*/ 	.byte	0x03, 0x1b
        /*00be*/ 	.short	0x00ff


	//----- nvinfo : EIATTR_MERCURY_ISA_VERSION
	.align		4
        /*00c0*/ 	.byte	0x03, 0x5f
        /*00c2*/ 	.short	0x0101


	//----- nvinfo : EIATTR_VRC_CTA_INIT_COUNT
	.align		4
        /*00c4*/ 	.byte	0x02, 0x4a
	.zero		1
	.zero		1


	//----- nvinfo : EIATTR_EXIT_INSTR_OFFSETS
	.align		4
        /*00c8*/ 	.byte	0x04, 0x1c
        /*00ca*/ 	.short	(.L_31 - .L_30)


	//   ....[0]....
.L_30:
        /*00cc*/ 	.word	0x00000070


	//   ....[1]....
        /*00d0*/ 	.word	0x00000e10


	//   ....[2]....
        /*00d4*/ 	.word	0x00001520


	//   ....[3]....
        /*00d8*/ 	.word	0x00001d70


	//----- nvinfo : EIATTR_CRS_STACK_SIZE
	.align		4
.L_31:
        /*00dc*/ 	.byte	0x04, 0x1e
        /*00de*/ 	.short	(.L_33 - .L_32)
.L_32:
        /*00e0*/ 	.word	0x00000000


	//----- nvinfo : EIATTR_CBANK_PARAM_SIZE
	.align		4
.L_33:
        /*00e4*/ 	.byte	0x03, 0x19
        /*00e6*/ 	.short	0x0040


	//----- nvinfo : EIATTR_PARAM_CBANK
	.align		4
        /*00e8*/ 	.byte	0x04, 0x0a
        /*00ea*/ 	.short	(.L_35 - .L_34)
	.align		4
.L_34:
        /*00ec*/ 	.word	index@(.nv.constant0._Z16selection_of_knnPfPiiiiiS_S0_iiPVi)
        /*00f0*/ 	.short	0x0380
        /*00f2*/ 	.short	0x0040


	//----- nvinfo : EIATTR_SW_WAR
	.align		4
.L_35:
        /*00f4*/ 	.byte	0x04, 0x36
        /*00f6*/ 	.short	(.L_37 - .L_36)
.L_36:
        /*00f8*/ 	.word	0x00000008
.L_37:


//--------------------- .nv.callgraph             --------------------------
	.section	.nv.callgraph,"",@"SHT_CUDA_CALLGRAPH"
	.align	4
	.sectionentsize	8
	.align		4
        /*0000*/ 	.word	0x00000000
	.align		4
        /*0004*/ 	.word	0xffffffff
	.align		4
        /*0008*/ 	.word	0x00000000
	.align		4
        /*000c*/ 	.word	0xfffffffe
	.align		4
        /*0010*/ 	.word	0x00000000
	.align		4
        /*0014*/ 	.word	0xfffffffd
	.align		4
        /*0018*/ 	.word	0x00000000
	.align		4
        /*001c*/ 	.word	0xfffffffc


//--------------------- .text._Z16selection_of_knnPfPiiiiiS_S0_iiPVi --------------------------
	.section	.text._Z16selection_of_knnPfPiiiiiS_S0_iiPVi,"ax",@progbits
	.align	128
        .global         _Z16selection_of_knnPfPiiiiiS_S0_iiPVi
        .type           _Z16selection_of_knnPfPiiiiiS_S0_iiPVi,@function
        .size           _Z16selection_of_knnPfPiiiiiS_S0_iiPVi,(.L_x_51 - _Z16selection_of_knnPfPiiiiiS_S0_iiPVi)
        .other          _Z16selection_of_knnPfPiiiiiS_S0_iiPVi,@"STO_CUDA_ENTRY STV_DEFAULT"
_Z16selection_of_knnPfPiiiiiS_S0_iiPVi:
.text._Z16selection_of_knnPfPiiiiiS_S0_iiPVi:
[----:B------:R-:W-:Y:S01]  /*0000*/  LDC R1, c[0x0][0x37c] ;  /* 0x0000df00ff017b82 */ /* 0x000fe20000000800 */
[----:B------:R-:W0:Y:S07]  /*0010*/  S2R R0, SR_TID.X ;  /* 0x0000000000007919 */ /* 0x000e2e0000002100 */
[----:B------:R-:W0:Y:S01]  /*0020*/  S2UR UR4, SR_CTAID.X ;  /* 0x00000000000479c3 */ /* 0x000e220000002500 */
[----:B------:R-:W1:Y:S07]  /*0030*/  LDCU UR5, c[0x0][0x398] ;  /* 0x00007300ff0577ac */ /* 0x000e6e0008000800 */
[----:B------:R-:W0:Y:S02]  /*0040*/  LDC R3, c[0x0][0x360] ;  /* 0x0000d800ff037b82 */ /* 0x000e240000000800 */
[----:B0-----:R-:W-:-:S05]  /*0050*/  IMAD R0, R3, UR4, R0 ;  /* 0x0000000403007c24 */ /* 0x001fca000f8e0200 */
[----:B-1----:R-:W-:-:S13]  /*0060*/  ISETP.GE.AND P0, PT, R0, UR5, PT ;  /* 0x0000000500007c0c */ /* 0x002fda000bf06270 */
[----:B------:R-:W-:Y:S05]  /*0070*/  @P0 EXIT ;  /* 0x000000000000094d */ /* 0x000fea0003800000 */
[----:B------:R-:W0:Y:S01]  /*0080*/  LDCU UR7, c[0x0][0x394] ;  /* 0x00007280ff0777ac */ /* 0x000e220008000800 */
[----:B------:R-:W1:Y:S01]  /*0090*/  LDCU.64 UR8, c[0x0][0x358] ;  /* 0x00006b00ff0877ac */ /* 0x000e620008000a00 */
[----:B0-----:R-:W-:-:S09]  /*00a0*/  UISETP.GE.AND UP0, UPT, UR7, 0x1, UPT ;  /* 0x000000010700788c */ /* 0x001fd2000bf06270 */
[----:B-1----:R-:W-:Y:S05]  /*00b0*/  BRA.U !UP0, `(.L_x_0) ;  /* 0x0000000908a07547 */ /* 0x002fea000b800000 */
[----:B------:R-:W-:Y:S02]  /*00c0*/  UISETP.GE.U32.AND UP1, UPT, UR7, 0x10, UPT ;  /* 0x000000100700788c */ /* 0x000fe4000bf26070 */
[----:B------:R-:W-:Y:S01]  /*00d0*/  ULOP3.LUT UR6, UR7, 0xf, URZ, 0xc0, !UPT ;  /* 0x0000000f07067892 */ /* 0x000fe2000f8ec0ff */
[----:B------:R-:W-:-:S03]  /*00e0*/  UMOV UR4, URZ ;  /* 0x000000ff00047c82 */ /* 0x000fc60008000000 */
[----:B------:R-:W-:-:S03]  /*00f0*/  UISETP.NE.AND UP0, UPT, UR6, URZ, UPT ;  /* 0x000000ff0600728c */ /* 0x000fc6000bf05270 */
[----:B------:R-:W-:Y:S08]  /*0100*/  BRA.U !UP1, `(.L_x_1) ;  /* 0x00000005092c7547 */ /* 0x000ff0000b800000 */
[----:B------:R-:W-:Y:S01]  /*0110*/  ULOP3.LUT UR4, UR7, 0x7ffffff0, URZ, 0xc0, !UPT ;  /* 0x7ffffff007047892 */ /* 0x000fe2000f8ec0ff */
[----:B------:R-:W-:-:S11]  /*0120*/  UMOV UR5, URZ ;  /* 0x000000ff00057c82 */ /* 0x000fd60008000000 */
.L_x_2:
[----:B--2---:R-:W0:Y:S08]  /*0130*/  LDC R5, c[0x0][0x390] ;  /* 0x0000e400ff057b82 */ /* 0x004e300000000800 */
[----:B------:R-:W1:Y:S08]  /*0140*/  LDC.64 R6, c[0x0][0x380] ;  /* 0x0000e000ff067b82 */ /* 0x000e700000000a00 */
[----:B------:R-:W2:Y:S01]  /*0150*/  LDC.64 R8, c[0x0][0x3a0] ;  /* 0x0000e800ff087b82 */ /* 0x000ea20000000a00 */
[----:B0-----:R-:W-:-:S04]  /*0160*/  IMAD R3, R5, UR5, R0 ;  /* 0x0000000505037c24 */ /* 0x001fc8000f8e0200 */
[----:B-1----:R-:W-:-:S03]  /*0170*/  IMAD.WIDE R6, R3, 0x4, R6 ;  /* 0x0000000403067825 */ /* 0x002fc600078e0206 */
[----:B------:R-:W0:Y:S02]  /*0180*/  LDC R3, c[0x0][0x3b0] ;  /* 0x0000ec00ff037b82 */ /* 0x000e240000000800 */
[----:B------:R-:W3:Y:S01]  /*0190*/  LDG.E R21, desc[UR8][R6.64] ;  /* 0x0000000806157981 */ /* 0x000ee2000c1e1900 */
[----:B0-----:R-:W-:-:S04]  /*01a0*/  IMAD R11, R3, UR5, R0 ;  /* 0x00000005030b7c24 */ /* 0x001fc8000f8e0200 */
[----:B--2---:R-:W-:-:S04]  /*01b0*/  IMAD.WIDE R8, R11, 0x4, R8 ;  /* 0x000000040b087825 */ /* 0x004fc800078e0208 */
[----:B------:R-:W-:Y:S01]  /*01c0*/  IMAD.WIDE R10, R5, 0x4, R6 ;  /* 0x00000004050a7825 */ /* 0x000fe200078e0206 */
[----:B---3--:R0:W-:Y:S04]  /*01d0*/  STG.E desc[UR8][R8.64], R21 ;  /* 0x0000001508007986 */ /* 0x0081e8000c101908 */
[----:B------:R-:W2:Y:S01]  /*01e0*/  LDG.E R23, desc[UR8][R10.64] ;  /* 0x000000080a177981 */ /* 0x000ea2000c1e1900 */
[----:B------:R-:W-:-:S04]  /*01f0*/  IMAD.WIDE R12, R3, 0x4, R8 ;  /* 0x00000004030c7825 */ /* 0x000fc800078e0208 */
[----:B------:R-:W-:Y:S01]  /*0200*/  IMAD.WIDE R14, R5, 0x4, R10 ;  /* 0x00000004050e7825 */ /* 0x000fe200078e020a */
[----:B--2---:R1:W-:Y:S04]  /*0210*/  STG.E desc[UR8][R12.64], R23 ;  /* 0x000000170c007986 */ /* 0x0043e8000c101908 */
[----:B------:R-:W2:Y:S01]  /*0220*/  LDG.E R25, desc[UR8][R14.64] ;  /* 0x000000080e197981 */ /* 0x000ea2000c1e1900 */
[----:B------:R-:W-:-:S04]  /*0230*/  IMAD.WIDE R6, R3, 0x4, R12 ;  /* 0x0000000403067825 */ /* 0x000fc800078e020c */
[----:B------:R-:W-:Y:S01]  /*0240*/  IMAD.WIDE R16, R5, 0x4, R14 ;  /* 0x0000000405107825 */ /* 0x000fe200078e020e */
[----:B--2---:R2:W-:Y:S04]  /*0250*/  STG.E desc[UR8][R6.64], R25 ;  /* 0x0000001906007986 */ /* 0x0045e8000c101908 */
[----:B------:R-:W3:Y:S01]  /*0260*/  LDG.E R27, desc[UR8][R16.64] ;  /* 0x00000008101b7981 */ /* 0x000ee2000c1e1900 */
[----:B------:R-:W-:-:S04]  /*0270*/  IMAD.WIDE R18, R3, 0x4, R6 ;  /* 0x0000000403127825 */ /* 0x000fc800078e0206 */
[----:B0-----:R-:W-:Y:S01]  /*0280*/  IMAD.WIDE R8, R5, 0x4, R16 ;  /* 0x0000000405087825 */ /* 0x001fe200078e0210 */
[----:B---3--:R0:W-:Y:S04]  /*0290*/  STG.E desc[UR8][R18.64], R27 ;  /* 0x0000001b12007986 */ /* 0x0081e8000c101908 */
[----:B------:R-:W3:Y:S01]  /*02a0*/  LDG.E R21, desc[UR8][R8.64] ;  /* 0x0000000808157981 */ /* 0x000ee2000c1e1900 */
[----:B------:R-:W-:-:S04]  /*02b0*/  IMAD.WIDE R10, R3, 0x4, R18 ;  /* 0x00000004030a7825 */ /* 0x000fc800078e0212 */
[----:B-1----:R-:W-:Y:S01]  /*02c0*/  IMAD.WIDE R12, R5, 0x4, R8 ;  /* 0x00000004050c7825 */ /* 0x002fe200078e0208 */
[----:B---3--:R1:W-:Y:S04]  /*02d0*/  STG.E desc[UR8][R10.64], R21 ;  /* 0x000000150a007986 */ /* 0x0083e8000c101908 */
[----:B------:R-:W3:Y:S01]  /*02e0*/  LDG.E R23, desc[UR8][R12.64] ;  /* 0x000000080c177981 */ /* 0x000ee2000c1e1900 */
[----:B------:R-:W-:-:S04]  /*02f0*/  IMAD.WIDE R14, R3, 0x4, R10 ;  /* 0x00000004030e7825 */ /* 0x000fc800078e020a */
[----:B--2---:R-:W-:Y:S01]  /*0300*/  IMAD.WIDE R6, R5, 0x4, R12 ;  /* 0x0000000405067825 */ /* 0x004fe200078e020c */
[----:B---3--:R2:W-:Y:S04]  /*0310*/  STG.E desc[UR8][R14.64], R23 ;  /* 0x000000170e007986 */ /* 0x0085e8000c101908 */
        /* <DEDUP_REMOVED lines=34> */
[----:B------:R-:W-:Y:S01]  /*0540*/  IMAD.WIDE R4, R5, 0x4, R18 ;  /* 0x0000000405047825 */ /* 0x000fe200078e0212 */
[----:B---3--:R2:W-:Y:S05]  /*0550*/  STG.E desc[UR8][R8.64], R25 ;  /* 0x0000001908007986 */ /* 0x0085ea000c101908 */
[----:B------:R-:W3:Y:S01]  /*0560*/  LDG.E R5, desc[UR8][R4.64] ;  /* 0x0000000804057981 */ /* 0x000ee2000c1e1900 */
[----:B------:R-:W-:Y:S01]  /*0570*/  IMAD.WIDE R2, R3, 0x4, R8 ;  /* 0x0000000403027825 */ /* 0x000fe200078e0208 */
[----:B------:R-:W-:-:S04]  /*0580*/  UIADD3 UR5, UPT, UPT, UR5, 0x10, URZ ;  /* 0x0000001005057890 */ /* 0x000fc8000fffe0ff */
[----:B------:R-:W-:Y:S01]  /*0590*/  UISETP.NE.AND UP1, UPT, UR5, UR4, UPT ;  /* 0x000000040500728c */ /* 0x000fe2000bf25270 */
[----:B---3--:R2:W-:Y:S08]  /*05a0*/  STG.E desc[UR8][R2.64], R5 ;  /* 0x0000000502007986 */ /* 0x0085f0000c101908 */
[----:B------:R-:W-:Y:S05]  /*05b0*/  BRA.U UP1, `(.L_x_2) ;  /* 0xfffffff901dc7547 */ /* 0x000fea000b83ffff */
.L_x_1:
[----:B------:R-:W-:Y:S05]  /*05c0*/  BRA.U !UP0, `(.L_x_0) ;  /* 0x00000005085c7547 */ /* 0x000fea000b800000 */
[----:B------:R-:W-:Y:S02]  /*05d0*/  UISETP.GE.U32.AND UP0, UPT, UR6, 0x8, UPT ;  /* 0x000000080600788c */ /* 0x000fe4000bf06070 */
[----:B------:R-:W-:-:S04]  /*05e0*/  ULOP3.LUT UR5, UR7, 0x7, URZ, 0xc0, !UPT ;  /* 0x0000000707057892 */ /* 0x000fc8000f8ec0ff */
[----:B------:R-:W-:-:S03]  /*05f0*/  UISETP.NE.AND UP1, UPT, UR5, URZ, UPT ;  /* 0x000000ff0500728c */ /* 0x000fc6000bf25270 */
[----:B------:R-:W-:Y:S08]  /*0600*/  BRA.U !UP0, `(.L_x_3) ;  /* 0x00000001089c7547 */ /* 0x000ff0000b800000 */
        /* <DEDUP_REMOVED lines=31> */
[----:B------:R-:W2:Y:S01]  /*0800*/  LDG.E R25, desc[UR8][R6.64] ;  /* 0x0000000806197981 */ /* 0x000ea2000c1e1900 */
[----:B------:R-:W-:-:S04]  /*0810*/  IMAD.WIDE R16, R3, 0x4, R14 ;  /* 0x0000000403107825 */ /* 0x000fc800078e020e */
[----:B------:R-:W-:Y:S01]  /*0820*/  IMAD.WIDE R4, R5, 0x4, R6 ;  /* 0x0000000405047825 */ /* 0x000fe200078e0206 */
[----:B--2---:R0:W-:Y:S05]  /*0830*/  STG.E desc[UR8][R16.64], R25 ;  /* 0x0000001910007986 */ /* 0x0041ea000c101908 */
[----:B------:R-:W2:Y:S01]  /*0840*/  LDG.E R5, desc[UR8][R4.64] ;  /* 0x0000000804057981 */ /* 0x000ea2000c1e1900 */
[----:B------:R-:W-:Y:S01]  /*0850*/  IMAD.WIDE R2, R3, 0x4, R16 ;  /* 0x0000000403027825 */ /* 0x000fe200078e0210 */
[----:B------:R-:W-:-:S04]  /*0860*/  UIADD3 UR4, UPT, UPT, UR4, 0x8, URZ ;  /* 0x0000000804047890 */ /* 0x000fc8000fffe0ff */
[----:B--2---:R0:W-:Y:S08]  /*0870*/  STG.E desc[UR8][R2.64], R5 ;  /* 0x0000000502007986 */ /* 0x0041f0000c101908 */
.L_x_3:
[----:B------:R-:W-:Y:S05]  /*0880*/  BRA.U !UP1, `(.L_x_0) ;  /* 0x0000000109ac7547 */ /* 0x000fea000b800000 */
[----:B------:R-:W-:Y:S02]  /*0890*/  UISETP.GE.U32.AND UP0, UPT, UR5, 0x4, UPT ;  /* 0x000000040500788c */ /* 0x000fe4000bf06070 */
[----:B------:R-:W-:-:S04]  /*08a0*/  ULOP3.LUT UR6, UR7, 0x3, URZ, 0xc0, !UPT ;  /* 0x0000000307067892 */ /* 0x000fc8000f8ec0ff */
[----:B------:R-:W-:-:S03]  /*08b0*/  UISETP.NE.AND UP1, UPT, UR6, URZ, UPT ;  /* 0x000000ff0600728c */ /* 0x000fc6000bf25270 */
[----:B------:R-:W-:Y:S08]  /*08c0*/  BRA.U !UP0, `(.L_x_4) ;  /* 0x00000001085c7547 */ /* 0x000ff0000b800000 */
[----:B------:R-:W1:Y:S08]  /*08d0*/  LDC R13, c[0x0][0x390] ;  /* 0x0000e400ff0d7b82 */ /* 0x000e700000000800 */
[----:B0-2---:R-:W0:Y:S08]  /*08e0*/  LDC.64 R2, c[0x0][0x380] ;  /* 0x0000e000ff027b82 */ /* 0x005e300000000a00 */
[----:B------:R-:W2:Y:S01]  /*08f0*/  LDC R15, c[0x0][0x3b0] ;  /* 0x0000ec00ff0f7b82 */ /* 0x000ea20000000800 */
[----:B-1----:R-:W-:-:S04]  /*0900*/  IMAD R5, R13, UR4, R0 ;  /* 0x000000040d057c24 */ /* 0x002fc8000f8e0200 */
[----:B0-----:R-:W-:-:S03]  /*0910*/  IMAD.WIDE R2, R5, 0x4, R2 ;  /* 0x0000000405027825 */ /* 0x001fc600078e0202 */
[----:B------:R-:W0:Y:S02]  /*0920*/  LDC.64 R4, c[0x0][0x3a0] ;  /* 0x0000e800ff047b82 */ /* 0x000e240000000a00 */
[----:B------:R-:W3:Y:S01]  /*0930*/  LDG.E R17, desc[UR8][R2.64] ;  /* 0x0000000802117981 */ /* 0x000ee2000c1e1900 */
[----:B--2---:R-:W-:-:S04]  /*0940*/  IMAD R7, R15, UR4, R0 ;  /* 0x000000040f077c24 */ /* 0x004fc8000f8e0200 */
[----:B0-----:R-:W-:-:S04]  /*0950*/  IMAD.WIDE R4, R7, 0x4, R4 ;  /* 0x0000000407047825 */ /* 0x001fc800078e0204 */
        /* <DEDUP_REMOVED lines=14> */
.L_x_4:
[----:B------:R-:W-:Y:S05]  /*0a40*/  BRA.U !UP1, `(.L_x_0) ;  /* 0x00000001093c7547 */ /* 0x000fea000b800000 */
[----:B-1----:R-:W1:Y:S01]  /*0a50*/  LDC R13, c[0x0][0x3b0] ;  /* 0x0000ec00ff0d7b82 */ /* 0x002e620000000800 */
[----:B------:R-:W-:-:S07]  /*0a60*/  UMOV UR5, URZ ;  /* 0x000000ff00057c82 */ /* 0x000fce0008000000 */
[----:B0-2---:R-:W0:Y:S08]  /*0a70*/  LDC R11, c[0x0][0x390] ;  /* 0x0000e400ff0b7b82 */ /* 0x005e300000000800 */
[----:B------:R-:W2:Y:S08]  /*0a80*/  LDC.64 R8, c[0x0][0x3a0] ;  /* 0x0000e800ff087b82 */ /* 0x000eb00000000a00 */
[----:B------:R-:W3:Y:S02]  /*0a90*/  LDC.64 R6, c[0x0][0x380] ;  /* 0x0000e000ff067b82 */ /* 0x000ee40000000a00 */
.L_x_5:
[----:B0---4-:R-:W-:-:S04]  /*0aa0*/  IMAD R3, R11, UR4, R0 ;  /* 0x000000040b037c24 */ /* 0x011fc8000f8e0200 */
[----:B---3--:R-:W-:-:S06]  /*0ab0*/  IMAD.WIDE R2, R3, 0x4, R6 ;  /* 0x0000000403027825 */ /* 0x008fcc00078e0206 */
[----:B------:R-:W3:Y:S01]  /*0ac0*/  LDG.E R3, desc[UR8][R2.64] ;  /* 0x0000000802037981 */ /* 0x000ee2000c1e1900 */
[----:B-1----:R-:W-:Y:S01]  /*0ad0*/  IMAD R5, R13, UR4, R0 ;  /* 0x000000040d057c24 */ /* 0x002fe2000f8e0200 */
[----:B------:R-:W-:Y:S02]  /*0ae0*/  UIADD3 UR5, UPT, UPT, UR5, 0x1, URZ ;  /* 0x0000000105057890 */ /* 0x000fe4000fffe0ff */
[----:B------:R-:W-:Y:S01]  /*0af0*/  UIADD3 UR4, UPT, UPT, UR4, 0x1, URZ ;  /* 0x0000000104047890 */ /* 0x000fe2000fffe0ff */
[----:B--2---:R-:W-:Y:S01]  /*0b00*/  IMAD.WIDE R4, R5, 0x4, R8 ;  /* 0x0000000405047825 */ /* 0x004fe200078e0208 */
[----:B------:R-:W-:-:S04]  /*0b10*/  UISETP.NE.AND UP0, UPT, UR5, UR6, UPT ;  /* 0x000000060500728c */ /* 0x000fc8000bf05270 */
[----:B---3--:R4:W-:Y:S05]  /*0b20*/  STG.E desc[UR8][R4.64], R3 ;  /* 0x0000000304007986 */ /* 0x0089ea000c101908 */
[----:B------:R-:W-:Y:S05]  /*0b30*/  BRA.U UP0, `(.L_x_5) ;  /* 0xfffffffd00d87547 */ /* 0x000fea000b83ffff */
.L_x_0:
[----:B------:R-:W3:Y:S02]  /*0b40*/  LDCU UR4, c[0x0][0x3b0] ;  /* 0x00007600ff0477ac */ /* 0x000ee40008000800 */
[----:B---3--:R-:W-:-:S05]  /*0b50*/  MOV R6, UR4 ;  /* 0x0000000400067c02 */ /* 0x008fca0008000f00 */
[----:B------:R-:W-:-:S05]  /*0b60*/  IMAD R7, R6, UR7, RZ ;  /* 0x0000000706077c24 */ /* 0x000fca000f8e02ff */
[----:B------:R-:W-:Y:S02]  /*0b70*/  ISETP.GE.AND P0, PT, R7, 0x1, PT ;  /* 0x000000010700780c */ /* 0x000fe40003f06270 */
[----:B-12---:R-:W-:-:S11]  /*0b80*/  IADD3 R9, PT, PT, R0, R7, RZ ;  /* 0x0000000700097210 */ /* 0x006fd60007ffe0ff */
[----:B------:R-:W-:Y:S05]  /*0b90*/  @!P0 BRA `(.L_x_6) ;  /* 0x0000000000888947 */ /* 0x000fea0003800000 */
[----:B------:R-:W-:Y:S01]  /*0ba0*/  BSSY.RECONVERGENT B0, `(.L_x_6) ;  /* 0x0000021000007945 */ /* 0x000fe20003800200 */
[----:B------:R-:W-:Y:S01]  /*0bb0*/  MOV R13, R0 ;  /* 0x00000000000d7202 */ /* 0x000fe20000000f00 */
[----:B------:R-:W1:Y:S06]  /*0bc0*/  LDCU UR5, c[0x0][0x3b0] ;  /* 0x00007600ff0577ac */ /* 0x000e6c0008000800 */
.L_x_12:
[----:B------:R-:W-:Y:S01]  /*0bd0*/  ISETP.GT.AND P0, PT, R13, R0, PT ;  /* 0x000000000d00720c */ /* 0x000fe20003f04270 */
[----:B------:R-:W-:-:S12]  /*0be0*/  BSSY.RECONVERGENT B1, `(.L_x_7) ;  /* 0x0000017000017945 */ /* 0x000fd80003800200 */
[----:B------:R-:W-:Y:S05]  /*0bf0*/  @!P0 BRA `(.L_x_8) ;  /* 0x0000000000548947 */ /* 0x000fea0003800000 */
[----:B0---4-:R-:W0:Y:S08]  /*0c00*/  LDC.64 R2, c[0x0][0x3a0] ;  /* 0x0000e800ff027b82 */ /* 0x011e300000000a00 */
[----:B------:R-:W2:Y:S01]  /*0c10*/  LDC.64 R10, c[0x0][0x3a0] ;  /* 0x0000e800ff0a7b82 */ /* 0x000ea20000000a00 */
[----:B0-----:R-:W-:-:S06]  /*0c20*/  IMAD.WIDE R2, R13, 0x4, R2 ;  /* 0x000000040d027825 */ /* 0x001fcc00078e0202 */
[----:B------:R0:W5:Y:S01]  /*0c30*/  LDG.E R2, desc[UR8][R2.64] ;  /* 0x0000000802027981 */ /* 0x000162000c1e1900 */
[----:B------:R-:W-:-:S07]  /*0c40*/  MOV R15, R13 ;  /* 0x0000000d000f7202 */ /* 0x000fce0000000f00 */
.L_x_11:
[----:B-1----:R-:W-:-:S05]  /*0c50*/  IADD3 R17, PT, PT, R15, -UR5, RZ ;  /* 0x800000050f117c10 */ /* 0x002fca000fffe0ff */
[----:B--2---:R-:W-:-:S05]  /*0c60*/  IMAD.WIDE R4, R17, 0x4, R10 ;  /* 0x0000000411047825 */ /* 0x004fca00078e020a */
[----:B------:R-:W2:Y:S01]  /*0c70*/  LDG.E R19, desc[UR8][R4.64] ;  /* 0x0000000804137981 */ /* 0x000ea2000c1e1900 */
[----:B------:R-:W-:Y:S01]  /*0c80*/  BSSY.RECONVERGENT B2, `(.L_x_9) ;  /* 0x0000009000027945 */ /* 0x000fe20003800200 */
[----:B------:R-:W-:Y:S02]  /*0c90*/  ISETP.GT.AND P1, PT, R17, R0, PT ;  /* 0x000000001100720c */ /* 0x000fe40003f24270 */
[----:B--2--5:R-:W-:Y:S01]  /*0ca0*/  FSETP.GT.AND P0, PT, R2, R19, PT ;  /* 0x000000130200720b */ /* 0x024fe20003f04000 */
[----:B0-----:R-:W-:-:S12]  /*0cb0*/  IMAD.WIDE R2, R15, 0x4, R10 ;  /* 0x000000040f027825 */ /* 0x001fd800078e020a */
[----:B------:R-:W-:Y:S05]  /*0cc0*/  @!P0 BRA `(.L_x_10) ;  /* 0x0000000000108947 */ /* 0x000fea0003800000 */
[----:B------:R-:W2:Y:S04]  /*0cd0*/  LDG.E R15, desc[UR8][R2.64] ;  /* 0x00000008020f7981 */ /* 0x000ea8000c1e1900 */
[----:B------:R0:W-:Y:S04]  /*0ce0*/  STG.E desc[UR8][R2.64], R19 ;  /* 0x0000001302007986 */ /* 0x0001e8000c101908 */
[----:B--2---:R1:W-:Y:S01]  /*0cf0*/  STG.E desc[UR8][R4.64], R15 ;  /* 0x0000000f04007986 */ /* 0x0043e2000c101908 */
[----:B0-----:R-:W-:-:S07]  /*0d00*/  MOV R19, R15 ;  /* 0x0000000f00137202 */ /* 0x001fce0000000f00 */
.L_x_10:
[----:B------:R-:W-:Y:S05]  /*0d10*/  BSYNC.RECONVERGENT B2 ;  /* 0x0000000000027941 */ /* 0x000fea0003800200 */
.L_x_9:
[----:B-1----:R-:W-:Y:S01]  /*0d20*/  IMAD.MOV.U32 R15, RZ, RZ, R17 ;  /* 0x000000ffff0f7224 */ /* 0x002fe200078e0011 */
[----:B------:R-:W-:Y:S01]  /*0d30*/  MOV R2, R19 ;  /* 0x0000001300027202 */ /* 0x000fe20000000f00 */
[----:B------:R-:W-:Y:S06]  /*0d40*/  @P1 BRA `(.L_x_11) ;  /* 0xfffffffc00c01947 */ /* 0x000fec000383ffff */
.L_x_8:
[----:B-1----:R-:W-:Y:S05]  /*0d50*/  BSYNC.RECONVERGENT B1 ;  /* 0x0000000000017941 */ /* 0x002fea0003800200 */
.L_x_7:
[----:B------:R-:W1:Y:S02]  /*0d60*/  LDCU UR4, c[0x0][0x3b0] ;  /* 0x00007600ff0477ac */ /* 0x000e640008000800 */
[----:B-1----:R-:W-:-:S04]  /*0d70*/  MOV R6, UR4 ;  /* 0x0000000400067c02 */ /* 0x002fc80008000f00 */
[----:B------:R-:W-:-:S04]  /*0d80*/  IADD3 R13, PT, PT, R13, R6, RZ ;  /* 0x000000060d0d7210 */ /* 0x000fc80007ffe0ff */
[----:B------:R-:W-:-:S13]  /*0d90*/  ISETP.GE.AND P0, PT, R13, R9, PT ;  /* 0x000000090d00720c */ /* 0x000fda0003f06270 */
[----:B------:R-:W-:Y:S05]  /*0da0*/  @!P0 BRA `(.L_x_12) ;  /* 0xfffffffc00888947 */ /* 0x000fea000383ffff */
[----:B------:R-:W-:Y:S05]  /*0db0*/  BSYNC.RECONVERGENT B0 ;  /* 0x0000000000007941 */ /* 0x000fea0003800200 */
.L_x_6:
[----:B0-----:R-:W0:Y:S01]  /*0dc0*/  LDC R2, c[0x0][0x39c] ;  /* 0x0000e700ff027b82 */ /* 0x001e220000000800 */
[----:B------:R-:W1:Y:S02]  /*0dd0*/  LDCU.64 UR6, c[0x0][0x390] ;  /* 0x00007200ff0677ac */ /* 0x000e640008000a00 */
[----:B-1----:R-:W-:Y:S02]  /*0de0*/  UIMAD UR4, UR7, UR6, URZ ;  /* 0x00000006070472a4 */ /* 0x002fe4000f8e02ff */
[----:B0-----:R-:W-:-:S05]  /*0df0*/  IMAD R2, R2, UR6, RZ ;  /* 0x0000000602027c24 */ /* 0x001fca000f8e02ff */
[----:B------:R-:W-:-:S13]  /*0e00*/  ISETP.LE.AND P0, PT, R2, UR4, PT ;  /* 0x0000000402007c0c */ /* 0x000fda000bf03270 */
[----:B------:R-:W-:Y:S05]  /*0e10*/  @P0 EXIT ;  /* 0x000000000000094d */ /* 0x000fea0003800000 */
[----:B----4-:R-:W0:Y:S01]  /*0e20*/  LDC.64 R4, c[0x0][0x3a0] ;  /* 0x0000e800ff047b82 */ /* 0x010e220000000a00 */
[----:B------:R-:W1:Y:S01]  /*0e30*/  LDCU UR5, c[0x0][0x3b4] ;  /* 0x00007680ff0577ac */ /* 0x000e620008000800 */
[----:B------:R-:W2:Y:S01]  /*0e40*/  LDCU UR6, c[0x0][0x3b0] ;  /* 0x00007600ff0677ac */ /* 0x000ea20008000800 */
[----:B0-----:R-:W-:-:S05]  /*0e50*/  IMAD.WIDE R4, R0, 0x4, R4 ;  /* 0x0000000400047825 */ /* 0x001fca00078e0204 */
[----:B------:R0:W5:Y:S01]  /*0e60*/  LDG.E R12, desc[UR8][R4.64] ;  /* 0x00000008040c7981 */ /* 0x000162000c1e1900 */
[----:B-1----:R-:W-:Y:S01]  /*0e70*/  IMAD R3, R6, UR5, RZ ;  /* 0x0000000506037c24 */ /* 0x002fe2000f8e02ff */
[----:B------:R-:W-:-:S04]  /*0e80*/  IADD3 R6, PT, PT, R0, UR4, RZ ;  /* 0x0000000400067c10 */ /* 0x000fc8000fffe0ff */
[C---:B------:R-:W-:Y:S02]  /*0e90*/  ISETP.GT.AND P0, PT, R3.reuse, RZ, PT ;  /* 0x000000ff0300720c */ /* 0x040fe40003f04270 */
[----:B------:R-:W-:Y:S01]  /*0ea0*/  IADD3 R8, PT, PT, R0, R3, RZ ;  /* 0x0000000300087210 */ /* 0x000fe20007ffe0ff */
[----:B------:R-:W-:-:S10]  /*0eb0*/  IMAD.WIDE R2, R3, 0x4, R4 ;  /* 0x0000000403027825 */ /* 0x000fd400078e0204 */
[----:B0-2---:R-:W-:Y:S05]  /*0ec0*/  @P0 BRA `(.L_x_13) ;  /* 0x0000000400980947 */ /* 0x005fea0003800000 */
.L_x_29:
[----:B0-----:R-:W0:Y:S02]  /*0ed0*/  LDC.64 R10, c[0x0][0x380] ;  /* 0x0000e000ff0a7b82 */ /* 0x001e240000000a00 */
[----:B0-----:R-:W-:-:S06]  /*0ee0*/  IMAD.WIDE R10, R6, 0x4, R10 ;  /* 0x00000004060a7825 */ /* 0x001fcc00078e020a */
[----:B------:R-:W2:Y:S01]  /*0ef0*/  LDG.E R11, desc[UR8][R10.64] ;  /* 0x000000080a0b7981 */ /* 0x000ea2000c1e1900 */
[----:B------:R-:W-:Y:S01]  /*0f00*/  BSSY.RECONVERGENT B1, `(.L_x_14) ;  /* 0x000005b000017945 */ /* 0x000fe20003800200 */
[----:B--2--5:R-:W-:-:S13]  /*0f10*/  FSETP.GEU.AND P0, PT, R11, R12, PT ;  /* 0x0000000c0b00720b */ /* 0x024fda0003f0e000 */
[----:B------:R-:W-:Y:S05]  /*0f20*/  @P0 BRA `(.L_x_15) ;  /* 0x0000000400600947 */ /* 0x000fea0003800000 */
[----:B------:R0:W-:Y:S04]  /*0f30*/  STG.E desc[UR8][R4.64], R11 ;  /* 0x0000000b04007986 */ /* 0x0001e8000c101908 */
[----:B------:R-:W2:Y:S01]  /*0f40*/  LDG.E R10, desc[UR8][R2.64] ;  /* 0x00000008020a7981 */ /* 0x000ea2000c1e1900 */
[----:B------:R-:W-:Y:S01]  /*0f50*/  IMAD.MOV.U32 R12, RZ, RZ, R11 ;  /* 0x000000ffff0c7224 */ /* 0x000fe200078e000b */
[----:B--2---:R-:W-:-:S13]  /*0f60*/  FSETP.GEU.AND P0, PT, R11, R10, PT ;  /* 0x0000000a0b00720b */ /* 0x004fda0003f0e000 */
[----:B0-----:R-:W-:Y:S05]  /*0f70*/  @P0 BRA `(.L_x_15) ;  /* 0x00000004004c0947 */ /* 0x001fea0003800000 */
[----:B------:R-:W0:Y:S01]  /*0f80*/  LDCU UR4, c[0x0][0x3b4] ;  /* 0x00007680ff0477ac */ /* 0x000e220008000800 */
[----:B------:R-:W-:Y:S01]  /*0f90*/  BSSY.RECONVERGENT B0, `(.L_x_16) ;  /* 0x0000050000007945 */ /* 0x000fe20003800200 */
[----:B------:R-:W-:Y:S02]  /*0fa0*/  MOV R20, R8 ;  /* 0x0000000800147202 */ /* 0x000fe40000000f00 */
[----:B------:R-:W-:Y:S02]  /*0fb0*/  MOV R10, R2 ;  /* 0x00000002000a7202 */ /* 0x000fe40000000f00 */
[----:B------:R-:W-:Y:S02]  /*0fc0*/  MOV R11, R3 ;  /* 0x00000003000b7202 */ /* 0x000fe40000000f00 */
[----:B0-----:R-:W-:-:S07]  /*0fd0*/  MOV R18, UR4 ;  /* 0x0000000400127c02 */ /* 0x001fce0008000f00 */
.L_x_28:
[----:B------:R-:W0:Y:S01]  /*0fe0*/  LDCU UR4, c[0x0][0x3b0] ;  /* 0x00007600ff0477ac */ /* 0x000e220008000800 */
[----:B------:R-:W-:Y:S01]  /*0ff0*/  SHF.L.U32 R12, R18, 0x1, RZ ;  /* 0x00000001120c7819 */ /* 0x000fe200000006ff */
[----:B------:R-:W-:Y:S01]  /*1000*/  BSSY.RECONVERGENT B2, `(.L_x_17) ;  /* 0x000001b000027945 */ /* 0x000fe20003800200 */
[----:B------:R-:W-:Y:S02]  /*1010*/  MOV R16, R18 ;  /* 0x0000001200107202 */ /* 0x000fe40000000f00 */
[----:B------:R-:W-:Y:S02]  /*1020*/  MOV R21, R20 ;  /* 0x0000001400157202 */ /* 0x000fe40000000f00 */
[----:B------:R-:W-:Y:S01]  /*1030*/  MOV R18, R12 ;  /* 0x0000000c00127202 */ /* 0x000fe20000000f00 */
[----:B0-----:R-:W-:-:S04]  /*1040*/  IMAD R19, R12, UR4, RZ ;  /* 0x000000040c137c24 */ /* 0x001fc8000f8e02ff */
[----:B------:R-:W-:-:S05]  /*1050*/  IMAD.IADD R14, R0, 0x1, R19 ;  /* 0x00000001000e7824 */ /* 0x000fca00078e0213 */
[----:B------:R-:W-:-:S04]  /*1060*/  VIMNMX R17, PT, PT, R9, R14, PT ;  /* 0x0000000e09117248 */ /* 0x000fc80003fe0100 */
[----:B------:R-:W-:Y:S02]  /*1070*/  ISETP.GT.AND P0, PT, R17, R20, PT ;  /* 0x000000141100720c */ /* 0x000fe40003f04270 */
[----:B------:R-:W-:-:S11]  /*1080*/  MOV R20, R14 ;  /* 0x0000000e00147202 */ /* 0x000fd60000000f00 */
[----:B------:R-:W-:Y:S05]  /*1090*/  @!P0 BRA `(.L_x_18) ;  /* 0x0000000000448947 */ /* 0x000fea0003800000 */
[----:B------:R-:W0:Y:S02]  /*10a0*/  LDCU UR4, c[0x0][0x3b0] ;  /* 0x00007600ff0477ac */ /* 0x000e240008000800 */
[----:B0-----:R-:W-:-:S07]  /*10b0*/  MOV R22, UR4 ;  /* 0x0000000400167c02 */ /* 0x001fce0008000f00 */
.L_x_19:
[----:B------:R-:W0:Y:S01]  /*10c0*/  LDC.64 R14, c[0x0][0x3a0] ;  /* 0x0000e800ff0e7b82 */ /* 0x000e220000000a00 */
[C---:B------:R-:W-:Y:S02]  /*10d0*/  IMAD.IADD R23, R21.reuse, 0x1, -R22 ;  /* 0x0000000115177824 */ /* 0x040fe400078e0a16 */
[----:B0-----:R-:W-:-:S04]  /*10e0*/  IMAD.WIDE R12, R21, 0x4, R14 ;  /* 0x00000004150c7825 */ /* 0x001fc800078e020e */
[----:B------:R-:W-:Y:S02]  /*10f0*/  IMAD.WIDE R14, R23, 0x4, R14 ;  /* 0x00000004170e7825 */ /* 0x000fe400078e020e */
[----:B------:R-:W2:Y:S04]  /*1100*/  LDG.E R23, desc[UR8][R12.64] ;  /* 0x000000080c177981 */ /* 0x000ea8000c1e1900 */
[----:B------:R-:W2:Y:S02]  /*1110*/  LDG.E R24, desc[UR8][R14.64] ;  /* 0x000000080e187981 */ /* 0x000ea4000c1e1900 */
[----:B--2---:R-:W-:-:S13]  /*1120*/  FSETP.GT.AND P0, PT, R23, R24, PT ;  /* 0x000000181700720b */ /* 0x004fda0003f04000 */
[----:B------:R-:W-:Y:S05]  /*1130*/  @!P0 BRA `(.L_x_18) ;  /* 0x00000000001c8947 */ /* 0x000fea0003800000 */
[----:B------:R-:W0:Y:S01]  /*1140*/  LDC R25, c[0x0][0x3b0] ;  /* 0x0000ec00ff197b82 */ /* 0x000e220000000800 */
[----:B------:R1:W-:Y:S04]  /*1150*/  STG.E desc[UR8][R12.64], R24 ;  /* 0x000000180c007986 */ /* 0x0003e8000c101908 */
[----:B------:R1:W-:Y:S01]  /*1160*/  STG.E desc[UR8][R14.64], R23 ;  /* 0x000000170e007986 */ /* 0x0003e2000c101908 */
[----:B0-----:R-:W-:Y:S02]  /*1170*/  IADD3 R21, PT, PT, R21, R25, RZ ;  /* 0x0000001915157210 */ /* 0x001fe40007ffe0ff */
[----:B------:R-:W-:Y:S02]  /*1180*/  LEA R22, R25, R22, 0x1 ;  /* 0x0000001619167211 */ /* 0x000fe400078e08ff */
[----:B------:R-:W-:-:S13]  /*1190*/  ISETP.GE.AND P0, PT, R21, R17, PT ;  /* 0x000000111500720c */ /* 0x000fda0003f06270 */
[----:B-1----:R-:W-:Y:S05]  /*11a0*/  @!P0 BRA `(.L_x_19) ;  /* 0xfffffffc00c48947 */ /* 0x002fea000383ffff */
.L_x_18:
[----:B------:R-:W-:Y:S05]  /*11b0*/  BSYNC.RECONVERGENT B2 ;  /* 0x0000000000027941 */ /* 0x000fea0003800200 */
.L_x_17:
[----:B------:R-:W-:Y:S01]  /*11c0*/  ISETP.GE.AND P0, PT, R7, 0x1, PT ;  /* 0x000000010700780c */ /* 0x000fe20003f06270 */
[----:B------:R-:W-:Y:S03]  /*11d0*/  BSSY.RECONVERGENT B2, `(.L_x_20) ;  /* 0x0000026000027945 */ /* 0x000fe60003800200 */
[----:B------:R-:W-:-:S13]  /*11e0*/  ISETP.LT.OR P0, PT, R16, 0x2, !P0 ;  /* 0x000000021000780c */ /* 0x000fda0004701670 */
[----:B------:R-:W-:Y:S05]  /*11f0*/  @P0 BRA `(.L_x_21) ;  /* 0x00000000008c0947 */ /* 0x000fea0003800000 */
[----:B------:R-:W-:-:S13]  /*1200*/  ISETP.GT.AND P1, PT, R17, RZ, PT ;  /* 0x000000ff1100720c */ /* 0x000fda0003f24270 */
.L_x_27:
[----:B------:R-:W-:Y:S01]  /*1210*/  BSSY.RECONVERGENT B3, `(.L_x_22) ;  /* 0x000001f000037945 */ /* 0x000fe20003800200 */
[----:B------:R-:W-:Y:S02]  /*1220*/  MOV R21, R16 ;  /* 0x0000001000157202 */ /* 0x000fe40000000f00 */
[----:B------:R-:W-:Y:S01]  /*1230*/  SHF.R.U32.HI R16, RZ, 0x1, R16 ;  /* 0x00000001ff107819 */ /* 0x000fe20000011610 */
[----:B------:R-:W-:Y:S06]  /*1240*/  @!P1 BRA `(.L_x_23) ;  /* 0x00000000006c9947 */ /* 0x000fec0003800000 */
[----:B------:R-:W0:Y:S02]  /*1250*/  LDCU UR4, c[0x0][0x3b0] ;  /* 0x00007600ff0477ac */ /* 0x000e240008000800 */
[----:B0-----:R-:W-:-:S05]  /*1260*/  IMAD R23, R16, UR4, RZ ;  /* 0x0000000410177c24 */ /* 0x001fca000f8e02ff */
[----:B------:R-:W-:-:S13]  /*1270*/  ISETP.GE.AND P0, PT, R23, 0x1, PT ;  /* 0x000000011700780c */ /* 0x000fda0003f06270 */
[----:B------:R-:W-:Y:S05]  /*1280*/  @!P0 BRA `(.L_x_23) ;  /* 0x00000000005c8947 */ /* 0x000fea0003800000 */
[----:B------:R-:W-:Y:S01]  /*1290*/  HFMA2 R24, -RZ, RZ, 0, 0 ;  /* 0x00000000ff187431 */ /* 0x000fe200000001ff */
[----:B------:R-:W-:-:S07]  /*12a0*/  VIADDMNMX R22, R23, R0, R9, PT ;  /* 0x0000000017167246 */ /* 0x000fce0003800109 */
.L_x_26:
[----:B------:R-:W-:Y:S01]  /*12b0*/  BSSY.RECONVERGENT B4, `(.L_x_24) ;  /* 0x0000011000047945 */ /* 0x000fe20003800200 */
[----:B------:R-:W-:-:S07]  /*12c0*/  MOV R25, R0 ;  /* 0x0000000000197202 */ /* 0x000fce0000000f00 */
.L_x_25:
[----:B------:R-:W0:Y:S01]  /*12d0*/  LDC.64 R12, c[0x0][0x3a0] ;  /* 0x0000e800ff0c7b82 */ /* 0x000e220000000a00 */
[----:B------:R-:W-:Y:S01]  /*12e0*/  IMAD.IADD R26, R25, 0x1, R24 ;  /* 0x00000001191a7824 */ /* 0x000fe200078e0218 */
[----:B------:R-:W1:Y:S03]  /*12f0*/  LDCU UR4, c[0x0][0x3b0] ;  /* 0x00007600ff0477ac */ /* 0x000e660008000800 */
[----:B0-----:R-:W-:-:S05]  /*1300*/  IMAD.WIDE R12, R26, 0x4, R12 ;  /* 0x000000041a0c7825 */ /* 0x001fca00078e020c */
[----:B------:R-:W2:Y:S01]  /*1310*/  LDG.E R27, desc[UR8][R12.64] ;  /* 0x000000080c1b7981 */ /* 0x000ea2000c1e1900 */
[----:B------:R-:W-:-:S05]  /*1320*/  IMAD.WIDE.U32 R14, R23, 0x4, R12 ;  /* 0x00000004170e7825 */ /* 0x000fca00078e000c */
[----:B------:R-:W2:Y:S01]  /*1330*/  LDG.E R28, desc[UR8][R14.64] ;  /* 0x000000080e1c7981 */ /* 0x000ea2000c1e1900 */
[----:B------:R-:W-:Y:S02]  /*1340*/  IADD3 R26, PT, PT, R23, R26, RZ ;  /* 0x0000001a171a7210 */ /* 0x000fe40007ffe0ff */
[----:B-1----:R-:W-:Y:S02]  /*1350*/  IADD3 R25, PT, PT, R25, UR4, RZ ;  /* 0x0000000419197c10 */ /* 0x002fe4000fffe0ff */
[----:B--2---:R-:W-:-:S04]  /*1360*/  FSETP.GEU.AND P0, PT, R27, R28, PT ;  /* 0x0000001c1b00720b */ /* 0x004fc80003f0e000 */
[----:B------:R-:W-:-:S13]  /*1370*/  ISETP.GE.OR P0, PT, R26, R9, P0 ;  /* 0x000000091a00720c */ /* 0x000fda0000706670 */
[----:B------:R0:W-:Y:S04]  /*1380*/  @!P0 STG.E desc[UR8][R12.64], R28 ;  /* 0x0000001c0c008986 */ /* 0x0001e8000c101908 */
[----:B------:R0:W-:Y:S01]  /*1390*/  @!P0 STG.E desc[UR8][R14.64], R27 ;  /* 0x0000001b0e008986 */ /* 0x0001e2000c101908 */
[----:B------:R-:W-:-:S13]  /*13a0*/  ISETP.GE.AND P0, PT, R25, R22, PT ;  /* 0x000000161900720c */ /* 0x000fda0003f06270 */
[----:B0-----:R-:W-:Y:S05]  /*13b0*/  @!P0 BRA `(.L_x_25) ;  /* 0xfffffffc00c48947 */ /* 0x001fea000383ffff */
[----:B------:R-:W-:Y:S05]  /*13c0*/  BSYNC.RECONVERGENT B4 ;  /* 0x0000000000047941 */ /* 0x000fea0003800200 */
.L_x_24:
[----:B------:R-:W-:-:S04]  /*13d0*/  LEA R24, R23, R24, 0x1 ;  /* 0x0000001817187211 */ /* 0x000fc800078e08ff */
[----:B------:R-:W-:-:S13]  /*13e0*/  ISETP.GE.AND P0, PT, R24, R17, PT ;  /* 0x000000111800720c */ /* 0x000fda0003f06270 */
[----:B------:R-:W-:Y:S05]  /*13f0*/  @!P0 BRA `(.L_x_26) ;  /* 0xfffffffc00ac8947 */ /* 0x000fea000383ffff */
.L_x_23:
[----:B------:R-:W-:Y:S05]  /*1400*/  BSYNC.RECONVERGENT B3 ;  /* 0x0000000000037941 */ /* 0x000fea0003800200 */
.L_x_22:
[----:B------:R-:W-:-:S13]  /*1410*/  ISETP.GE.U32.AND P0, PT, R21, 0x4, PT ;  /* 0x000000041500780c */ /* 0x000fda0003f06070 */
[----:B------:R-:W-:Y:S05]  /*1420*/  @P0 BRA `(.L_x_27) ;  /* 0xfffffffc00780947 */ /* 0x000fea000383ffff */
.L_x_21:
[----:B------:R-:W-:Y:S05]  /*1430*/  BSYNC.RECONVERGENT B2 ;  /* 0x0000000000027941 */ /* 0x000fea0003800200 */
.L_x_20:
[----:B------:R0:W2:Y:S02]  /*1440*/  LDG.E R12, desc[UR8][R10.64] ;  /* 0x000000080a0c7981 */ /* 0x0000a4000c1e1900 */
[----:B0-----:R-:W-:-:S05]  /*1450*/  IMAD.WIDE R10, R19, 0x4, R4 ;  /* 0x00000004130a7825 */ /* 0x001fca00078e0204 */
[----:B------:R-:W2:Y:S02]  /*1460*/  LDG.E R13, desc[UR8][R10.64] ;  /* 0x000000080a0d7981 */ /* 0x000ea4000c1e1900 */
[----:B--2---:R-:W-:-:S13]  /*1470*/  FSETP.GEU.AND P0, PT, R12, R13, PT ;  /* 0x0000000d0c00720b */ /* 0x004fda0003f0e000 */
[----:B------:R-:W-:Y:S05]  /*1480*/  @!P0 BRA `(.L_x_28) ;  /* 0xfffffff800d48947 */ /* 0x000fea000383ffff */
[----:B------:R-:W-:Y:S05]  /*1490*/  BSYNC.RECONVERGENT B0 ;  /* 0x0000000000007941 */ /* 0x000fea0003800200 */
.L_x_16:
[----:B------:R0:W5:Y:S02]  /*14a0*/  LDG.E R12, desc[UR8][R4.64] ;  /* 0x00000008040c7981 */ /* 0x000164000c1e1900 */
.L_x_15:
[----:B------:R-:W-:Y:S05]  /*14b0*/  BSYNC.RECONVERGENT B1 ;  /* 0x0000000000017941 */ /* 0x000fea0003800200 */
.L_x_14:
[----:B------:R-:W1:Y:S01]  /*14c0*/  LDC R11, c[0x0][0x39c] ;  /* 0x0000e700ff0b7b82 */ /* 0x000e620000000800 */
[----:B------:R-:W2:Y:S02]  /*14d0*/  LDCU UR4, c[0x0][0x390] ;  /* 0x00007200ff0477ac */ /* 0x000ea40008000800 */
[----:B--2---:R-:W-:Y:S01]  /*14e0*/  IADD3 R6, PT, PT, R6, UR4, RZ ;  /* 0x0000000406067c10 */ /* 0x004fe2000fffe0ff */
[----:B-1----:R-:W-:-:S05]  /*14f0*/  IMAD R11, R11, UR4, R0 ;  /* 0x000000040b0b7c24 */ /* 0x002fca000f8e0200 */
[----:B------:R-:W-:-:S13]  /*1500*/  ISETP.GE.AND P0, PT, R6, R11, PT ;  /* 0x0000000b0600720c */ /* 0x000fda0003f06270 */
[----:B------:R-:W-:Y:S05]  /*1510*/  @!P0 BRA `(.L_x_29) ;  /* 0xfffffff8006c8947 */ /* 0x000fea000383ffff */
[----:B------:R-:W-:Y:S05]  /*1520*/  EXIT ;  /* 0x000000000000794d */ /* 0x000fea0003800000 */
.L_x_13:
[----:B0-----:R-:W0:Y:S02]  /*1530*/  LDC.64 R10, c[0x0][0x380] ;  /* 0x0000e000ff0a7b82 */ /* 0x001e240000000a00 */
[----:B0-----:R-:W-:-:S06]  /*1540*/  IMAD.WIDE R10, R6, 0x4, R10 ;  /* 0x00000004060a7825 */ /* 0x001fcc00078e020a */
[----:B------:R-:W2:Y:S01]  /*1550*/  LDG.E R11, desc[UR8][R10.64] ;  /* 0x000000080a0b7981 */ /* 0x000ea2000c1e1900 */
[----:B------:R-:W-:Y:S01]  /*1560*/  BSSY.RECONVERGENT B0, `(.L_x_30) ;  /* 0x000007a000007945 */ /* 0x000fe20003800200 */
[----:B--2--5:R-:W-:-:S13]  /*1570*/  FSETP.GEU.AND P0, PT, R11, R12, PT ;  /* 0x0000000c0b00720b */ /* 0x024fda0003f0e000 */
[----:B------:R-:W-:Y:S05]  /*1580*/  @P0 BRA `(.L_x_31) ;  /* 0x0000000400dc0947 */ /* 0x000fea0003800000 */
[----:B------:R0:W-:Y:S01]  /*1590*/  STG.E desc[UR8][R4.64], R11 ;  /* 0x0000000b04007986 */ /* 0x0001e2000c101908 */
[----:B------:R-:W-:Y:S01]  /*15a0*/  BSSY.RECONVERGENT B1, `(.L_x_32) ;  /* 0x000001e000017945 */ /* 0x000fe20003800200 */
[----:B------:R-:W-:-:S07]  /*15b0*/  MOV R17, R0 ;  /* 0x0000000000117202 */ /* 0x000fce0000000f00 */
.L_x_36:
[----:B------:R-:W-:Y:S01]  /*15c0*/  ISETP.GT.AND P0, PT, R17, R0, PT ;  /* 0x000000001100720c */ /* 0x000fe20003f04270 */
[----:B------:R-:W-:-:S12]  /*15d0*/  BSSY.RECONVERGENT B2, `(.L_x_33) ;  /* 0x0000016000027945 */ /* 0x000fd80003800200 */
[----:B--2---:R-:W-:Y:S05]  /*15e0*/  @!P0 BRA `(.L_x_34) ;  /* 0x0000000000508947 */ /* 0x004fea0003800000 */
[----:B------:R-:W1:Y:S01]  /*15f0*/  LDC.64 R12, c[0x0][0x3a0] ;  /* 0x0000e800ff0c7b82 */ /* 0x000e620000000a00 */
[----:B------:R-:W2:Y:S07]  /*1600*/  LDCU UR4, c[0x0][0x3b0] ;  /* 0x00007600ff0477ac */ /* 0x000eae0008000800 */
[----:B0-----:R-:W0:Y:S01]  /*1610*/  LDC.64 R10, c[0x0][0x3a0] ;  /* 0x0000e800ff0a7b82 */ /* 0x001e220000000a00 */
[----:B-1----:R-:W-:-:S05]  /*1620*/  IMAD.WIDE R12, R17, 0x4, R12 ;  /* 0x00000004110c7825 */ /* 0x002fca00078e020c */
[----:B------:R1:W5:Y:S01]  /*1630*/  LDG.E R16, desc[UR8][R12.64] ;  /* 0x000000080c107981 */ /* 0x000362000c1e1900 */
[----:B------:R-:W-:Y:S01]  /*1640*/  MOV R21, R17 ;  /* 0x0000001100157202 */ /* 0x000fe20000000f00 */
[----:B--2---:R-:W-:-:S07]  /*1650*/  VIADD R19, R17, -UR4 ;  /* 0x8000000411137c36 */ /* 0x004fce0008000000 */
.L_x_35:
[----:B012---:R-:W-:-:S05]  /*1660*/  IMAD.WIDE R12, R19, 0x4, R10 ;  /* 0x00000004130c7825 */ /* 0x007fca00078e020a */
[----:B------:R-:W2:Y:S01]  /*1670*/  LDG.E R23, desc[UR8][R12.64] ;  /* 0x000000080c177981 */ /* 0x000ea2000c1e1900 */
[----:B------:R-:W-:Y:S01]  /*1680*/  IMAD.WIDE R14, R21, 0x4, R10 ;  /* 0x00000004150e7825 */ /* 0x000fe200078e020a */
[----:B--2--5:R-:W-:-:S13]  /*1690*/  FSETP.GT.AND P0, PT, R16, R23, PT ;  /* 0x000000171000720b */ /* 0x024fda0003f04000 */
[----:B------:R-:W2:Y:S01]  /*16a0*/  @P0 LDG.E R25, desc[UR8][R14.64] ;  /* 0x000000080e190981 */ /* 0x000ea2000c1e1900 */
[----:B------:R-:W-:Y:S02]  /*16b0*/  IADD3 R21, PT, PT, R21, -UR6, RZ ;  /* 0x8000000615157c10 */ /* 0x000fe4000fffe0ff */
[----:B------:R-:W-:Y:S01]  /*16c0*/  IADD3 R19, PT, PT, R19, -UR6, RZ ;  /* 0x8000000613137c10 */ /* 0x000fe2000fffe0ff */
[----:B------:R0:W-:Y:S01]  /*16d0*/  @P0 STG.E desc[UR8][R14.64], R23 ;  /* 0x000000170e000986 */ /* 0x0001e2000c101908 */
[----:B------:R-:W-:-:S03]  /*16e0*/  ISETP.GT.AND P1, PT, R21, R0, PT ;  /* 0x000000001500720c */ /* 0x000fc60003f24270 */
[----:B--2---:R2:W-:Y:S01]  /*16f0*/  @P0 STG.E desc[UR8][R12.64], R25 ;  /* 0x000000190c000986 */ /* 0x0045e2000c101908 */
[----:B0-----:R-:W-:-:S04]  /*1700*/  @P0 MOV R23, R25 ;  /* 0x0000001900170202 */ /* 0x001fc80000000f00 */
[----:B------:R-:W-:-:S05]  /*1710*/  MOV R16, R23 ;  /* 0x0000001700107202 */ /* 0x000fca0000000f00 */
[----:B------:R-:W-:Y:S05]  /*1720*/  @P1 BRA `(.L_x_35) ;  /* 0xfffffffc00cc1947 */ /* 0x000fea000383ffff */
.L_x_34:
[----:B------:R-:W-:Y:S05]  /*1730*/  BSYNC.RECONVERGENT B2 ;  /* 0x0000000000027941 */ /* 0x000fea0003800200 */
.L_x_33:
[----:B------:R-:W1:Y:S02]  /*1740*/  LDCU UR4, c[0x0][0x3b0] ;  /* 0x00007600ff0477ac */ /* 0x000e640008000800 */
[----:B-1----:R-:W-:-:S04]  /*1750*/  IADD3 R17, PT, PT, R17, UR4, RZ ;  /* 0x0000000411117c10 */ /* 0x002fc8000fffe0ff */
[----:B------:R-:W-:-:S13]  /*1760*/  ISETP.GE.AND P0, PT, R17, R8, PT ;  /* 0x000000081100720c */ /* 0x000fda0003f06270 */
[----:B------:R-:W-:Y:S05]  /*1770*/  @!P0 BRA `(.L_x_36) ;  /* 0xfffffffc00908947 */ /* 0x000fea000383ffff */
[----:B------:R-:W-:Y:S05]  /*1780*/  BSYNC.RECONVERGENT B1 ;  /* 0x0000000000017941 */ /* 0x000fea0003800200 */
.L_x_32:
[----:B--2---:R-:W2:Y:S04]  /*1790*/  LDG.E R12, desc[UR8][R4.64] ;  /* 0x00000008040c7981 */ /* 0x004ea8000c1e1900 */
[----:B0-----:R-:W2:Y:S02]  /*17a0*/  LDG.E R11, desc[UR8][R2.64] ;  /* 0x00000008020b7981 */ /* 0x001ea4000c1e1900 */
[----:B--2---:R-:W-:-:S13]  /*17b0*/  FSETP.GEU.AND P0, PT, R12, R11, PT ;  /* 0x0000000b0c00720b */ /* 0x004fda0003f0e000 */
[----:B------:R-:W-:Y:S05]  /*17c0*/  @P0 BRA `(.L_x_31) ;  /* 0x00000004004c0947 */ /* 0x000fea0003800000 */
[----:B------:R-:W0:Y:S01]  /*17d0*/  LDCU UR4, c[0x0][0x3b4] ;  /* 0x00007680ff0477ac */ /* 0x000e220008000800 */
[----:B------:R-:W-:Y:S01]  /*17e0*/  BSSY.RECONVERGENT B1, `(.L_x_37) ;  /* 0x0000050000017945 */ /* 0x000fe20003800200 */
[----:B------:R-:W-:Y:S01]  /*17f0*/  MOV R20, R8 ;  /* 0x0000000800147202 */ /* 0x000fe20000000f00 */
[----:B------:R-:W-:Y:S01]  /*1800*/  IMAD.MOV.U32 R10, RZ, RZ, R2 ;  /* 0x000000ffff0a7224 */ /* 0x000fe200078e0002 */
[----:B------:R-:W-:Y:S02]  /*1810*/  MOV R11, R3 ;  /* 0x00000003000b7202 */ /* 0x000fe40000000f00 */
[----:B0-----:R-:W-:-:S07]  /*1820*/  MOV R18, UR4 ;  /* 0x0000000400127c02 */ /* 0x001fce0008000f00 */
.L_x_49:
[----:B------:R-:W0:Y:S01]  /*1830*/  LDCU UR4, c[0x0][0x3b0] ;  /* 0x00007600ff0477ac */ /* 0x000e220008000800 */
[----:B------:R-:W-:Y:S01]  /*1840*/  SHF.L.U32 R12, R18, 0x1, RZ ;  /* 0x00000001120c7819 */ /* 0x000fe200000006ff */
[----:B------:R-:W-:Y:S01]  /*1850*/  BSSY.RECONVERGENT B2, `(.L_x_38) ;  /* 0x000001b000027945 */ /* 0x000fe20003800200 */
[----:B------:R-:W-:Y:S02]  /*1860*/  MOV R16, R18 ;  /* 0x0000001200107202 */ /* 0x000fe40000000f00 */
[----:B------:R-:W-:Y:S01]  /*1870*/  MOV R21, R20 ;  /* 0x0000001400157202 */ /* 0x000fe20000000f00 */
[----:B------:R-:W-:Y:S02]  /*1880*/  IMAD.MOV.U32 R18, RZ, RZ, R12 ;  /* 0x000000ffff127224 */ /* 0x000fe400078e000c */
[----:B0-----:R-:W-:-:S05]  /*1890*/  IMAD R19, R12, UR4, RZ ;  /* 0x000000040c137c24 */ /* 0x001fca000f8e02ff */
[----:B------:R-:W-:-:S04]  /*18a0*/  IADD3 R14, PT, PT, R0, R19, RZ ;  /* 0x00000013000e7210 */ /* 0x000fc80007ffe0ff */
[----:B------:R-:W-:-:S04]  /*18b0*/  VIMNMX R17, PT, PT, R9, R14, PT ;  /* 0x0000000e09117248 */ /* 0x000fc80003fe0100 */
[----:B------:R-:W-:Y:S02]  /*18c0*/  ISETP.GT.AND P0, PT, R17, R20, PT ;  /* 0x000000141100720c */ /* 0x000fe40003f04270 */
[----:B------:R-:W-:-:S11]  /*18d0*/  MOV R20, R14 ;  /* 0x0000000e00147202 */ /* 0x000fd60000000f00 */
[----:B------:R-:W-:Y:S05]  /*18e0*/  @!P0 BRA `(.L_x_39) ;  /* 0x0000000000448947 */ /* 0x000fea0003800000 */
[----:B------:R-:W0:Y:S02]  /*18f0*/  LDCU UR4, c[0x0][0x3b0] ;  /* 0x00007600ff0477ac */ /* 0x000e240008000800 */
[----:B0-----:R-:W-:-:S07]  /*1900*/  MOV R22, UR4 ;  /* 0x0000000400167c02 */ /* 0x001fce0008000f00 */
.L_x_40:
[----:B------:R-:W0:Y:S01]  /*1910*/  LDC.64 R14, c[0x0][0x3a0] ;  /* 0x0000e800ff0e7b82 */ /* 0x000e220000000a00 */
[----:B------:R-:W-:Y:S01]  /*1920*/  IADD3 R23, PT, PT, -R22, R21, RZ ;  /* 0x0000001516177210 */ /* 0x000fe20007ffe1ff */
        /* <DEDUP_REMOVED lines=13> */
.L_x_39:
[----:B------:R-:W-:Y:S05]  /*1a00*/  BSYNC.RECONVERGENT B2 ;  /* 0x0000000000027941 */ /* 0x000fea0003800200 */
.L_x_38:
[----:B------:R-:W-:Y:S01]  /*1a10*/  ISETP.GE.AND P0, PT, R7, 0x1, PT ;  /* 0x000000010700780c */ /* 0x000fe20003f06270 */
[----:B------:R-:W-:Y:S03]  /*1a20*/  BSSY.RECONVERGENT B2, `(.L_x_41) ;  /* 0x0000026000027945 */ /* 0x000fe60003800200 */
[----:B------:R-:W-:-:S13]  /*1a30*/  ISETP.LE.OR P0, PT, R16, 0x1, !P0 ;  /* 0x000000011000780c */ /* 0x000fda0004703670 */
[----:B------:R-:W-:Y:S05]  /*1a40*/  @P0 BRA `(.L_x_42) ;  /* 0x00000000008c0947 */ /* 0x000fea0003800000 */
[----:B------:R-:W-:-:S13]  /*1a50*/  ISETP.GT.AND P1, PT, R17, RZ, PT ;  /* 0x000000ff1100720c */ /* 0x000fda0003f24270 */
.L_x_48:
        /* <DEDUP_REMOVED lines=8> */
[----:B------:R-:W-:Y:S01]  /*1ae0*/  VIADDMNMX R22, R23, R0, R9, PT ;  /* 0x0000000017167246 */ /* 0x000fe20003800109 */
[----:B------:R-:W-:-:S07]  /*1af0*/  IMAD.MOV.U32 R24, RZ, RZ, RZ ;  /* 0x000000ffff187224 */ /* 0x000fce00078e00ff */
.L_x_47:
[----:B------:R-:W-:Y:S01]  /*1b00*/  BSSY.RECONVERGENT B4, `(.L_x_45) ;  /* 0x0000011000047945 */ /* 0x000fe20003800200 */
[----:B------:R-:W-:-:S07]  /*1b10*/  MOV R25, R0 ;  /* 0x0000000000197202 */ /* 0x000fce0000000f00 */
.L_x_46:
[----:B------:R-:W0:Y:S01]  /*1b20*/  LDC.64 R12, c[0x0][0x3a0] ;  /* 0x0000e800ff0c7b82 */ /* 0x000e220000000a00 */
[----:B------:R-:W-:Y:S01]  /*1b30*/  IADD3 R26, PT, PT, R25, R24, RZ ;  /* 0x00000018191a7210 */ /* 0x000fe20007ffe0ff */
[----:B------:R-:W1:Y:S04]  /*1b40*/  LDCU UR4, c[0x0][0x3b0] ;  /* 0x00007600ff0477ac */ /* 0x000e680008000800 */
        /* <DEDUP_REMOVED lines=13> */
.L_x_45:
[----:B------:R-:W-:-:S04]  /*1c20*/  LEA R24, R23, R24, 0x1 ;  /* 0x0000001817187211 */ /* 0x000fc800078e08ff */
[----:B------:R-:W-:-:S13]  /*1c30*/  ISETP.GE.AND P0, PT, R24, R17, PT ;  /* 0x000000111800720c */ /* 0x000fda0003f06270 */
[----:B------:R-:W-:Y:S05]  /*1c40*/  @!P0 BRA `(.L_x_47) ;  /* 0xfffffffc00ac8947 */ /* 0x000fea000383ffff */
.L_x_44:
[----:B------:R-:W-:Y:S05]  /*1c50*/  BSYNC.RECONVERGENT B3 ;  /* 0x0000000000037941 */ /* 0x000fea0003800200 */
.L_x_43:
[----:B------:R-:W-:-:S13]  /*1c60*/  ISETP.GT.U32.AND P0, PT, R21, 0x3, PT ;  /* 0x000000031500780c */ /* 0x000fda0003f04070 */
[----:B------:R-:W-:Y:S05]  /*1c70*/  @P0 BRA `(.L_x_48) ;  /* 0xfffffffc00780947 */ /* 0x000fea000383ffff */
.L_x_42:
[----:B------:R-:W-:Y:S05]  /*1c80*/  BSYNC.RECONVERGENT B2 ;  /* 0x0000000000027941 */ /* 0x000fea0003800200 */
.L_x_41:
[----:B------:R0:W2:Y:S02]  /*1c90*/  LDG.E R12, desc[UR8][R10.64] ;  /* 0x000000080a0c7981 */ /* 0x0000a4000c1e1900 */
[----:B0-----:R-:W-:-:S05]  /*1ca0*/  IMAD.WIDE R10, R19, 0x4, R4 ;  /* 0x00000004130a7825 */ /* 0x001fca00078e0204 */
[----:B------:R-:W2:Y:S02]  /*1cb0*/  LDG.E R13, desc[UR8][R10.64] ;  /* 0x000000080a0d7981 */ /* 0x000ea4000c1e1900 */
[----:B--2---:R-:W-:-:S13]  /*1cc0*/  FSETP.GEU.AND P0, PT, R12, R13, PT ;  /* 0x0000000d0c00720b */ /* 0x004fda0003f0e000 */
[----:B------:R-:W-:Y:S05]  /*1cd0*/  @!P0 BRA `(.L_x_49) ;  /* 0xfffffff800d48947 */ /* 0x000fea000383ffff */
[----:B------:R-:W-:Y:S05]  /*1ce0*/  BSYNC.RECONVERGENT B1 ;  /* 0x0000000000017941 */ /* 0x000fea0003800200 */
.L_x_37:
[----:B------:R0:W5:Y:S02]  /*1cf0*/  LDG.E R12, desc[UR8][R4.64] ;  /* 0x00000008040c7981 */ /* 0x000164000c1e1900 */
.L_x_31:
[----:B------:R-:W-:Y:S05]  /*1d00*/  BSYNC.RECONVERGENT B0 ;  /* 0x0000000000007941 */ /* 0x000fea0003800200 */
.L_x_30:
[----:B------:R-:W1:Y:S01]  /*1d10*/  LDC R11, c[0x0][0x39c] ;  /* 0x0000e700ff0b7b82 */ /* 0x000e620000000800 */
[----:B------:R-:W2:Y:S02]  /*1d20*/  LDCU UR4, c[0x0][0x390] ;  /* 0x00007200ff0477ac */ /* 0x000ea40008000800 */
[----:B--2---:R-:W-:Y:S01]  /*1d30*/  IADD3 R6, PT, PT, R6, UR4, RZ ;  /* 0x0000000406067c10 */ /* 0x004fe2000fffe0ff */
[----:B-1----:R-:W-:-:S05]  /*1d40*/  IMAD R11, R11, UR4, R0 ;  /* 0x000000040b0b7c24 */ /* 0x002fca000f8e0200 */
[----:B------:R-:W-:-:S13]  /*1d50*/  ISETP.GE.AND P0, PT, R6, R11, PT ;  /* 0x0000000b0600720c */ /* 0x000fda0003f06270 */
[----:B------:R-:W-:Y:S05]  /*1d60*/  @!P0 BRA `(.L_x_13) ;  /* 0xfffffff400f08947 */ /* 0x000fea000383ffff */
[----:B------:R-:W-:Y:S05]  /*1d70*/  EXIT ;  /* 0x000000000000794d */ /* 0x000fea0003800000 */
.L_x_50:
[----:B------:R-:W-:-:S00]  /*1d80*/  BRA `(.L_x_50) ;  /* 0xfffffffc00fc7947 */ /* 0x000fc0000383ffff */
[----:B------:R-:W-:-:S00]  /*1d90*/  NOP ;  /* 0x0000000000007918 */ /* 0x000fc00000000000 */
        /* <DEDUP_REMOVED lines=14> */
.L_x_51:


//--------------------- .nv.shared.reserved.0     --------------------------
	.section	.nv.shared.reserved.0,"aw",@nobits
	.weak		__nv_reservedSMEM_offset_0_alias
	.size		__nv_reservedSMEM_offset_0_alias, 0, 64
	.other		__nv_reservedSMEM_offset_0_alias,@"STO_CUDA_RESERVED_SHARED STV_DEFAULT"
__nv_reservedSMEM_offset_0_alias:
	.zero		0
	.zero		64


//--------------------- .nv.constant0._Z16selection_of_knnPfPiiiiiS_S0_iiPVi --------------------------
	.section	.nv.constant0._Z16selection_of_knnPfPiiiiiS_S0_iiPVi,"a",@progbits
	.sectionflags	@""
	.align	4
.nv.constant0._Z16selection_of_knnPfPiiiiiS_S0_iiPVi:
	.zero		960


//--------------------- SYMBOLS --------------------------

	.type		.nv.reservedSmem.offset0,@object
	.size		.nv.reservedSmem.offset0,0x4
